	.target	sm_90a

	.elftype	@"ET_EXEC"


//--------------------- .note.nv.tkinfo           --------------------------
	.section	.note.nv.tkinfo,"",@"SHT_NOTE"
	.sectionflags	@"SHF_NOTE_NV_TKINFO"
	.tkinfo
        /*0018*/ 	.word	0x00000002
        /*0030*/ 	.string	""
        /*0030*/ 	.string	"ptxas"
        /*0030*/ 	.string	"Cuda compilation tools, release 13.0, V13.0.88"
        /*0030*/ 	.string	"Build cuda_13.0.r13.0/compiler.36424714_0"
        /*0030*/ 	.string	"-arch sm_90a -m 64 "



//--------------------- .note.nv.cuinfo           --------------------------
	.section	.note.nv.cuinfo,"",@"SHT_NOTE"
	.sectionflags	@"SHF_NOTE_NV_CUINFO"
        /*0018*/ 	.short	0x0002
        /*001a*/ 	.short	0x005a
        /*001c*/ 	.short	0x0082
	.zero		2


//--------------------- .nv.info                  --------------------------
	.section	.nv.info,"",@"SHT_CUDA_INFO"
	.align	4


	//----- nvinfo : EIATTR_REGCOUNT
	.align		4
        /*0000*/ 	.byte	0x04, 0x2f
        /*0002*/ 	.short	(.L_15 - .L_14)
	.align		4
.L_14:
        /*0004*/ 	.word	index@(_ZN7cutlass13device_kernelINS_4gemm6kernel13GemmUniversalIN4cute5tupleIJiiiiEEENS1_10collective13CollectiveMmaINS1_34MainloopSm90TmaGmmaWarpSpecializedILi22ENS5_IJNS4_1CILi2EEENSA_ILi1EEESC_EEENS1_35KernelTmaWarpSpecializedCooperativeEEENS5_IJNSA_ILi128EEENSA_ILi192EEENSA_ILi16EEEEEENS_6half_tENS5_IJlSC_lEEESK_SL_NS4_8TiledMMAINS4_8MMA_AtomIJNS4_4SM904GMMA26MMA_64x192x16_F32F16F16_SSILNSP_5MajorE0ELSR_0ELNSP_7ScaleInE1ELSS_1EEEEEENS4_6LayoutISD_NS5_IJSC_NSA_ILi0EEESW_EEEEENS5_IJNS4_10UnderscoreESZ_SZ_EEEEENS4_13SM90_TMA_LOADENS4_14ComposedLayoutINS4_7SwizzleILi1ELi4ELi3EEENS4_18smem_ptr_flag_bitsILi16EEENSV_INS5_IJNSA_ILi8EEESI_EEENS5_IJSI_SC_EEEEEEEvNS4_8identityENS4_23SM90_TMA_LOAD_MULTICASTES1C_vS1D_EENS_8epilogue10collective6detail29Sm90TmaWarpSpecializedAdapterINS1H_15DefaultEpilogueISK_SL_SL_NS1G_6thread17LinearCombinationISK_Li1EffLNS1L_9ScaleType4KindE0ELNS_15FloatRoundStyleE2ESK_EENS1_15EpilogueDefaultEEEEEvvEEEEvNT_6ParamsE)
        /*0008*/ 	.word	0x000000a8


	//----- nvinfo : EIATTR_FRAME_SIZE
	.align		4
.L_15:
        /*000c*/ 	.byte	0x04, 0x11
        /*000e*/ 	.short	(.L_17 - .L_16)
	.align		4
.L_16:
        /*0010*/ 	.word	index@(_ZN7cutlass13device_kernelINS_4gemm6kernel13GemmUniversalIN4cute5tupleIJiiiiEEENS1_10collective13CollectiveMmaINS1_34MainloopSm90TmaGmmaWarpSpecializedILi22ENS5_IJNS4_1CILi2EEENSA_ILi1EEESC_EEENS1_35KernelTmaWarpSpecializedCooperativeEEENS5_IJNSA_ILi128EEENSA_ILi192EEENSA_ILi16EEEEEENS_6half_tENS5_IJlSC_lEEESK_SL_NS4_8TiledMMAINS4_8MMA_AtomIJNS4_4SM904GMMA26MMA_64x192x16_F32F16F16_SSILNSP_5MajorE0ELSR_0ELNSP_7ScaleInE1ELSS_1EEEEEENS4_6LayoutISD_NS5_IJSC_NSA_ILi0EEESW_EEEEENS5_IJNS4_10UnderscoreESZ_SZ_EEEEENS4_13SM90_TMA_LOADENS4_14ComposedLayoutINS4_7SwizzleILi1ELi4ELi3EEENS4_18smem_ptr_flag_bitsILi16EEENSV_INS5_IJNSA_ILi8EEESI_EEENS5_IJSI_SC_EEEEEEEvNS4_8identityENS4_23SM90_TMA_LOAD_MULTICASTES1C_vS1D_EENS_8epilogue10collective6detail29Sm90TmaWarpSpecializedAdapterINS1H_15DefaultEpilogueISK_SL_SL_NS1G_6thread17LinearCombinationISK_Li1EffLNS1L_9ScaleType4KindE0ELNS_15FloatRoundStyleE2ESK_EENS1_15EpilogueDefaultEEEEEvvEEEEvNT_6ParamsE)
        /*0014*/ 	.word	0x00000000


	//----- nvinfo : EIATTR_MIN_STACK_SIZE
	.align		4
.L_17:
        /*0018*/ 	.byte	0x04, 0x12
        /*001a*/ 	.short	(.L_19 - .L_18)
	.align		4
.L_18:
        /*001c*/ 	.word	index@(_ZN7cutlass13device_kernelINS_4gemm6kernel13GemmUniversalIN4cute5tupleIJiiiiEEENS1_10collective13CollectiveMmaINS1_34MainloopSm90TmaGmmaWarpSpecializedILi22ENS5_IJNS4_1CILi2EEENSA_ILi1EEESC_EEENS1_35KernelTmaWarpSpecializedCooperativeEEENS5_IJNSA_ILi128EEENSA_ILi192EEENSA_ILi16EEEEEENS_6half_tENS5_IJlSC_lEEESK_SL_NS4_8TiledMMAINS4_8MMA_AtomIJNS4_4SM904GMMA26MMA_64x192x16_F32F16F16_SSILNSP_5MajorE0ELSR_0ELNSP_7ScaleInE1ELSS_1EEEEEENS4_6LayoutISD_NS5_IJSC_NSA_ILi0EEESW_EEEEENS5_IJNS4_10UnderscoreESZ_SZ_EEEEENS4_13SM90_TMA_LOADENS4_14ComposedLayoutINS4_7SwizzleILi1ELi4ELi3EEENS4_18smem_ptr_flag_bitsILi16EEENSV_INS5_IJNSA_ILi8EEESI_EEENS5_IJSI_SC_EEEEEEEvNS4_8identityENS4_23SM90_TMA_LOAD_MULTICASTES1C_vS1D_EENS_8epilogue10collective6detail29Sm90TmaWarpSpecializedAdapterINS1H_15DefaultEpilogueISK_SL_SL_NS1G_6thread17LinearCombinationISK_Li1EffLNS1L_9ScaleType4KindE0ELNS_15FloatRoundStyleE2ESK_EENS1_15EpilogueDefaultEEEEEvvEEEEvNT_6ParamsE)
        /*0020*/ 	.word	0x00000000
.L_19:


//--------------------- .nv.compat                --------------------------
	.section	.nv.compat,"",@"SHT_CUDA_COMPAT_INFO"
	.align	4
        /*0000*/ 	.byte	0x02, 0x09, 0x01, 0x00, 0x02, 0x02, 0x04, 0x00, 0x02, 0x05, 0x05, 0x00, 0x03, 0x07, 0x01, 0x01
        /*0010*/ 	.byte	0x02, 0x03, 0x01, 0x00, 0x02, 0x06, 0x01, 0x00, 0x04, 0x0b, 0x08, 0x00, 0x00, 0x00, 0x00, 0x00
        /*0020*/ 	.byte	0x00, 0x00, 0x00, 0x00


//--------------------- .nv.info._ZN7cutlass13device_kernelINS_4gemm6kernel13GemmUniversalIN4cute5tupleIJiiiiEEENS1_10collective13CollectiveMmaINS1_34MainloopSm90TmaGmmaWarpSpecializedILi22ENS5_IJNS4_1CILi2EEENSA_ILi1EEESC_EEENS1_35KernelTmaWarpSpecializedCooperativeEEENS5_IJNSA_ILi128EEENSA_ILi192EEENSA_ILi16EEEEEENS_6half_tENS5_IJlSC_lEEESK_SL_NS4_8TiledMMAINS4_8MMA_AtomIJNS4_4SM904GMMA26MMA_64x192x16_F32F16F16_SSILNSP_5MajorE0ELSR_0ELNSP_7ScaleInE1ELSS_1EEEEEENS4_6LayoutISD_NS5_IJSC_NSA_ILi0EEESW_EEEEENS5_IJNS4_10UnderscoreESZ_SZ_EEEEENS4_13SM90_TMA_LOADENS4_14ComposedLayoutINS4_7SwizzleILi1ELi4ELi3EEENS4_18smem_ptr_flag_bitsILi16EEENSV_INS5_IJNSA_ILi8EEESI_EEENS5_IJSI_SC_EEEEEEEvNS4_8identityENS4_23SM90_TMA_LOAD_MULTICASTES1C_vS1D_EENS_8epilogue10collective6detail29Sm90TmaWarpSpecializedAdapterINS1H_15DefaultEpilogueISK_SL_SL_NS1G_6thread17LinearCombinationISK_Li1EffLNS1L_9ScaleType4KindE0ELNS_15FloatRoundStyleE2ESK_EENS1_15EpilogueDefaultEEEEEvvEEEEvNT_6ParamsE --------------------------
	.section	.nv.info._ZN7cutlass13device_kernelINS_4gemm6kernel13GemmUniversalIN4cute5tupleIJiiiiEEENS1_10collective13CollectiveMmaINS1_34MainloopSm90TmaGmmaWarpSpecializedILi22ENS5_IJNS4_1CILi2EEENSA_ILi1EEESC_EEENS1_35KernelTmaWarpSpecializedCooperativeEEENS5_IJNSA_ILi128EEENSA_ILi192EEENSA_ILi16EEEEEENS_6half_tENS5_IJlSC_lEEESK_SL_NS4_8TiledMMAINS4_8MMA_AtomIJNS4_4SM904GMMA26MMA_64x192x16_F32F16F16_SSILNSP_5MajorE0ELSR_0ELNSP_7ScaleInE1ELSS_1EEEEEENS4_6LayoutISD_NS5_IJSC_NSA_ILi0EEESW_EEEEENS5_IJNS4_10UnderscoreESZ_SZ_EEEEENS4_13SM90_TMA_LOADENS4_14ComposedLayoutINS4_7SwizzleILi1ELi4ELi3EEENS4_18smem_ptr_flag_bitsILi16EEENSV_INS5_IJNSA_ILi8EEESI_EEENS5_IJSI_SC_EEEEEEEvNS4_8identityENS4_23SM90_TMA_LOAD_MULTICASTES1C_vS1D_EENS_8epilogue10collective6detail29Sm90TmaWarpSpecializedAdapterINS1H_15DefaultEpilogueISK_SL_SL_NS1G_6thread17LinearCombinationISK_Li1EffLNS1L_9ScaleType4KindE0ELNS_15FloatRoundStyleE2ESK_EENS1_15EpilogueDefaultEEEEEvvEEEEvNT_6ParamsE,"",@"SHT_CUDA_INFO"
	.sectionflags	@""
	.align	4


	//----- nvinfo : EIATTR_CUDA_API_VERSION
	.align		4
        /*0000*/ 	.byte	0x04, 0x37
        /*0002*/ 	.short	(.L_21 - .L_20)
.L_20:
        /*0004*/ 	.word	0x00000082


	//----- nvinfo : EIATTR_KPARAM_INFO
	.align		4
.L_21:
        /*0008*/ 	.byte	0x04, 0x17
        /*000a*/ 	.short	(.L_23 - .L_22)
.L_22:
        /*000c*/ 	.word	0x00000000
        /*0010*/ 	.short	0x0000
        /*0012*/ 	.short	0x0070
        /*0014*/ 	.byte	0x00, 0xf0, 0x01, 0x10


	//----- nvinfo : EIATTR_SPARSE_MMA_MASK
	.align		4
.L_23:
        /*0018*/ 	.byte	0x03, 0x50
        /*001a*/ 	.short	0x0000


	//----- nvinfo : EIATTR_MAXREG_COUNT
	.align		4
        /*001c*/ 	.byte	0x03, 0x1b
        /*001e*/ 	.short	0x00a8


	//----- nvinfo : EIATTR_NUM_BARRIERS
	.align		4
        /*0020*/ 	.byte	0x02, 0x4c
        /*0022*/ 	.byte	0x01
	.zero		1


	//----- nvinfo : EIATTR_EXTERNS
	.align		4
        /*0024*/ 	.byte	0x04, 0x0f
        /*0026*/ 	.short	(.L_25 - .L_24)


	//   ....[0]....
	.align		4
.L_24:
        /*0028*/ 	.word	index@(__assertfail)


	//----- nvinfo : EIATTR_MERCURY_ISA_VERSION
	.align		4
.L_25:
        /*002c*/ 	.byte	0x03, 0x5f
        /*002e*/ 	.short	0x0101


	//----- nvinfo : EIATTR_INT_WARP_WIDE_INSTR_OFFSETS
	.align		4
        /*0030*/ 	.byte	0x04, 0x31
        /*0032*/ 	.short	(.L_27 - .L_26)


	//   ....[0]....
.L_26:
        /*0034*/ 	.word	0x000006f0


	//   ....[1]....
        /*0038*/ 	.word	0x00000720


	//   ....[2]....
        /*003c*/ 	.word	0x000008e0


	//----- nvinfo : EIATTR_COOP_GROUP_MASK_REGIDS
	.align		4
.L_27:
        /*0040*/ 	.byte	0x04, 0x29
        /*0042*/ 	.short	(.L_29 - .L_28)


	//   ....[0]....
.L_28:
        /*0044*/ 	.word	0xffffffff


	//   ....[1]....
        /*0048*/ 	.word	0xffffffff


	//   ....[2]....
        /*004c*/ 	.word	0xffffffff


	//   ....[3]....
        /*0050*/ 	.word	0xffffffff


	//   ....[4]....
        /*0054*/ 	.word	0xffffffff


	//   ....[5]....
        /*0058*/ 	.word	0xffffffff


	//----- nvinfo : EIATTR_COOP_GROUP_INSTR_OFFSETS
	.align		4
.L_29:
        /*005c*/ 	.byte	0x04, 0x28
        /*005e*/ 	.short	(.L_31 - .L_30)


	//   ....[0]....
.L_30:
        /*0060*/ 	.word	0x00000060


	//   ....[1]....
        /*0064*/ 	.word	0x00000070


	//   ....[2]....
        /*0068*/ 	.word	0x00000130


	//   ....[3]....
        /*006c*/ 	.word	0x00000540


	//   ....[4]....
        /*0070*/ 	.word	0x00000a60


	//   ....[5]....
        /*0074*/ 	.word	0x000014a0


	//----- nvinfo : EIATTR_REG_RECONFIG
	.align		4
.L_31:
        /*0078*/ 	.byte	0x01, 0x54
	.zero		2


	//----- nvinfo : EIATTR_SYSCALL_OFFSETS
	.align		4
        /*007c*/ 	.byte	0x04, 0x46
        /*007e*/ 	.short	(.L_33 - .L_32)


	//   ....[0]....
.L_32:
        /*0080*/ 	.word	0x00001660


	//----- nvinfo : EIATTR_MBARRIER_INSTR_OFFSETS
	.align		4
.L_33:
        /*0084*/ 	.byte	0x04, 0x39
        /*0086*/ 	.short	(.L_35 - .L_34)


	//   ....[0]....
.L_34:
        /*0088*/ 	.word	0x00000250
        /*008c*/ 	.word	0x000000ff
        /*0090*/ 	.word	0x00000000
        /*0094*/ 	.short	0x0100
        /*0096*/ 	.byte	0x08
	.zero		1


	//   ....[1]....
        /*0098*/ 	.word	0x00000260
        /*009c*/ 	.word	0x000000ff
        /*00a0*/ 	.word	0x000000b0
        /*00a4*/ 	.short	0x0100
        /*00a6*/ 	.byte	0x08
	.zero		1


	//   ....[2]....
        /*00a8*/ 	.word	0x00000270
        /*00ac*/ 	.word	0x000000ff
        /*00b0*/ 	.word	0x00000008
        /*00b4*/ 	.short	0x0100
        /*00b6*/ 	.byte	0x08
	.zero		1


	//   ....[3]....
        /*00b8*/ 	.word	0x00000280
        /*00bc*/ 	.word	0x000000ff
        /*00c0*/ 	.word	0x000000b8
        /*00c4*/ 	.short	0x0100
        /*00c6*/ 	.byte	0x08
	.zero		1


	//   ....[4]....
        /*00c8*/ 	.word	0x00000290
        /*00cc*/ 	.word	0x000000ff
        /*00d0*/ 	.word	0x00000010
        /*00d4*/ 	.short	0x0100
        /*00d6*/ 	.byte	0x08
	.zero		1


	//   ....[5]....
        /*00d8*/ 	.word	0x000002a0
        /*00dc*/ 	.word	0x000000ff
        /*00e0*/ 	.word	0x000000c0
        /*00e4*/ 	.short	0x0100
        /*00e6*/ 	.byte	0x08
	.zero		1


	//   ....[6]....
        /*00e8*/ 	.word	0x000002b0
        /*00ec*/ 	.word	0x000000ff
        /*00f0*/ 	.word	0x00000018
        /*00f4*/ 	.short	0x0100
        /*00f6*/ 	.byte	0x08
	.zero		1


	//   ....[7]....
        /*00f8*/ 	.word	0x000002c0
        /*00fc*/ 	.word	0x000000ff
        /*0100*/ 	.word	0x000000c8
        /*0104*/ 	.short	0x0100
        /*0106*/ 	.byte	0x08
	.zero		1


	//   ....[8]....
        /*0108*/ 	.word	0x000002d0
        /*010c*/ 	.word	0x000000ff
        /*0110*/ 	.word	0x00000020
        /*0114*/ 	.short	0x0100
        /*0116*/ 	.byte	0x08
	.zero		1


	//   ....[9]....
        /*0118*/ 	.word	0x000002e0
        /*011c*/ 	.word	0x000000ff
        /*0120*/ 	.word	0x000000d0
        /*0124*/ 	.short	0x0100
        /*0126*/ 	.byte	0x08
	.zero		1


	//   ....[10]....
        /*0128*/ 	.word	0x000002f0
        /*012c*/ 	.word	0x000000ff
        /*0130*/ 	.word	0x00000028
        /*0134*/ 	.short	0x0100
        /*0136*/ 	.byte	0x08
	.zero		1


	//   ....[11]....
        /*0138*/ 	.word	0x00000300
        /*013c*/ 	.word	0x000000ff
        /*0140*/ 	.word	0x000000d8
        /*0144*/ 	.short	0x0100
        /*0146*/ 	.byte	0x08
	.zero		1


	//   ....[12]....
        /*0148*/ 	.word	0x00000310
        /*014c*/ 	.word	0x000000ff
        /*0150*/ 	.word	0x00000030
        /*0154*/ 	.short	0x0100
        /*0156*/ 	.byte	0x08
	.zero		1


	//   ....[13]....
        /*0158*/ 	.word	0x00000320
        /*015c*/ 	.word	0x000000ff
        /*0160*/ 	.word	0x000000e0
        /*0164*/ 	.short	0x0100
        /*0166*/ 	.byte	0x08
	.zero		1


	//   ....[14]....
        /*0168*/ 	.word	0x00000330
        /*016c*/ 	.word	0x000000ff
        /*0170*/ 	.word	0x00000038
        /*0174*/ 	.short	0x0100
        /*0176*/ 	.byte	0x08
	.zero		1


	//   ....[15]....
        /*0178*/ 	.word	0x00000340
        /*017c*/ 	.word	0x000000ff
        /*0180*/ 	.word	0x000000e8
        /*0184*/ 	.short	0x0100
        /*0186*/ 	.byte	0x08
	.zero		1


	//   ....[16]....
        /*0188*/ 	.word	0x00000350
        /*018c*/ 	.word	0x000000ff
        /*0190*/ 	.word	0x00000040
        /*0194*/ 	.short	0x0100
        /*0196*/ 	.byte	0x08
	.zero		1


	//   ....[17]....
        /*0198*/ 	.word	0x00000360
        /*019c*/ 	.word	0x000000ff
        /*01a0*/ 	.word	0x000000f0
        /*01a4*/ 	.short	0x0100
        /*01a6*/ 	.byte	0x08
	.zero		1


	//   ....[18]....
        /*01a8*/ 	.word	0x00000370
        /*01ac*/ 	.word	0x000000ff
        /*01b0*/ 	.word	0x00000048
        /*01b4*/ 	.short	0x0100
        /*01b6*/ 	.byte	0x08
	.zero		1


	//   ....[19]....
        /*01b8*/ 	.word	0x00000380
        /*01bc*/ 	.word	0x000000ff
        /*01c0*/ 	.word	0x000000f8
        /*01c4*/ 	.short	0x0100
        /*01c6*/ 	.byte	0x08
	.zero		1


	//   ....[20]....
        /*01c8*/ 	.word	0x00000390
        /*01cc*/ 	.word	0x000000ff
        /*01d0*/ 	.word	0x00000050
        /*01d4*/ 	.short	0x0100
        /*01d6*/ 	.byte	0x08
	.zero		1


	//   ....[21]....
        /*01d8*/ 	.word	0x000003a0
        /*01dc*/ 	.word	0x000000ff
        /*01e0*/ 	.word	0x00000100
        /*01e4*/ 	.short	0x0100
        /*01e6*/ 	.byte	0x08
	.zero		1


	//   ....[22]....
        /*01e8*/ 	.word	0x000003b0
        /*01ec*/ 	.word	0x000000ff
        /*01f0*/ 	.word	0x00000058
        /*01f4*/ 	.short	0x0100
        /*01f6*/ 	.byte	0x08
	.zero		1


	//   ....[23]....
        /*01f8*/ 	.word	0x000003c0
        /*01fc*/ 	.word	0x000000ff
        /*0200*/ 	.word	0x00000108
        /*0204*/ 	.short	0x0100
        /*0206*/ 	.byte	0x08
	.zero		1


	//   ....[24]....
        /*0208*/ 	.word	0x000003d0
        /*020c*/ 	.word	0x000000ff
        /*0210*/ 	.word	0x00000060
        /*0214*/ 	.short	0x0100
        /*0216*/ 	.byte	0x08
	.zero		1


	//   ....[25]....
        /*0218*/ 	.word	0x000003e0
        /*021c*/ 	.word	0x000000ff
        /*0220*/ 	.word	0x00000110
        /*0224*/ 	.short	0x0100
        /*0226*/ 	.byte	0x08
	.zero		1


	//   ....[26]....
        /*0228*/ 	.word	0x000003f0
        /*022c*/ 	.word	0x000000ff
        /*0230*/ 	.word	0x00000068
        /*0234*/ 	.short	0x0100
        /*0236*/ 	.byte	0x08
	.zero		1


	//   ....[27]....
        /*0238*/ 	.word	0x00000400
        /*023c*/ 	.word	0x000000ff
        /*0240*/ 	.word	0x00000118
        /*0244*/ 	.short	0x0100
        /*0246*/ 	.byte	0x08
	.zero		1


	//   ....[28]....
        /*0248*/ 	.word	0x00000410
        /*024c*/ 	.word	0x000000ff
        /*0250*/ 	.word	0x00000070
        /*0254*/ 	.short	0x0100
        /*0256*/ 	.byte	0x08
	.zero		1


	//   ....[29]....
        /*0258*/ 	.word	0x00000420
        /*025c*/ 	.word	0x000000ff
        /*0260*/ 	.word	0x00000120
        /*0264*/ 	.short	0x0100
        /*0266*/ 	.byte	0x08
	.zero		1


	//   ....[30]....
        /*0268*/ 	.word	0x00000430
        /*026c*/ 	.word	0x000000ff
        /*0270*/ 	.word	0x00000078
        /*0274*/ 	.short	0x0100
        /*0276*/ 	.byte	0x08
	.zero		1


	//   ....[31]....
        /*0278*/ 	.word	0x00000440
        /*027c*/ 	.word	0x000000ff
        /*0280*/ 	.word	0x00000128
        /*0284*/ 	.short	0x0100
        /*0286*/ 	.byte	0x08
	.zero		1


	//   ....[32]....
        /*0288*/ 	.word	0x00000450
        /*028c*/ 	.word	0x000000ff
        /*0290*/ 	.word	0x00000080
        /*0294*/ 	.short	0x0100
        /*0296*/ 	.byte	0x08
	.zero		1


	//   ....[33]....
        /*0298*/ 	.word	0x00000460
        /*029c*/ 	.word	0x000000ff
        /*02a0*/ 	.word	0x00000130
        /*02a4*/ 	.short	0x0100
        /*02a6*/ 	.byte	0x08
	.zero		1


	//   ....[34]....
        /*02a8*/ 	.word	0x00000470
        /*02ac*/ 	.word	0x000000ff
        /*02b0*/ 	.word	0x00000088
        /*02b4*/ 	.short	0x0100
        /*02b6*/ 	.byte	0x08
	.zero		1


	//   ....[35]....
        /*02b8*/ 	.word	0x00000480
        /*02bc*/ 	.word	0x000000ff
        /*02c0*/ 	.word	0x00000138
        /*02c4*/ 	.short	0x0100
        /*02c6*/ 	.byte	0x08
	.zero		1


	//   ....[36]....
        /*02c8*/ 	.word	0x00000490
        /*02cc*/ 	.word	0x000000ff
        /*02d0*/ 	.word	0x00000090
        /*02d4*/ 	.short	0x0100
        /*02d6*/ 	.byte	0x08
	.zero		1


	//   ....[37]....
        /*02d8*/ 	.word	0x000004a0
        /*02dc*/ 	.word	0x000000ff
        /*02e0*/ 	.word	0x00000140
        /*02e4*/ 	.short	0x0100
        /*02e6*/ 	.byte	0x08
	.zero		1


	//   ....[38]....
        /*02e8*/ 	.word	0x000004b0
        /*02ec*/ 	.word	0x000000ff
        /*02f0*/ 	.word	0x00000098
        /*02f4*/ 	.short	0x0100
        /*02f6*/ 	.byte	0x08
	.zero		1


	//   ....[39]....
        /*02f8*/ 	.word	0x000004c0
        /*02fc*/ 	.word	0x000000ff
        /*0300*/ 	.word	0x00000148
        /*0304*/ 	.short	0x0100
        /*0306*/ 	.byte	0x08
	.zero		1


	//   ....[40]....
        /*0308*/ 	.word	0x000004d0
        /*030c*/ 	.word	0x000000ff
        /*0310*/ 	.word	0x000000a0
        /*0314*/ 	.short	0x0100
        /*0316*/ 	.byte	0x08
	.zero		1


	//   ....[41]....
        /*0318*/ 	.word	0x000004e0
        /*031c*/ 	.word	0x000000ff
        /*0320*/ 	.word	0x00000150
        /*0324*/ 	.short	0x0100
        /*0326*/ 	.byte	0x08
	.zero		1


	//   ....[42]....
        /*0328*/ 	.word	0x000004f0
        /*032c*/ 	.word	0x000000ff
        /*0330*/ 	.word	0x000000a8
        /*0334*/ 	.short	0x0100
        /*0336*/ 	.byte	0x08
	.zero		1


	//   ....[43]....
        /*0338*/ 	.word	0x00000500
        /*033c*/ 	.word	0x000000ff
        /*0340*/ 	.word	0x00000158
        /*0344*/ 	.short	0x0100
        /*0346*/ 	.byte	0x08
	.zero		1


	//   ....[44]....
        /*0348*/ 	.word	0x00000960
        /*034c*/ 	.word	0x000000ff
        /*0350*/ 	.word	0x00000170
        /*0354*/ 	.short	0x0100
        /*0356*/ 	.byte	0x06
	.zero		1


	//   ....[45]....
        /*0358*/ 	.word	0x000009f0
        /*035c*/ 	.word	0x000000ff
        /*0360*/ 	.word	0x00000178
        /*0364*/ 	.short	0x0100
        /*0366*/ 	.byte	0x06
	.zero		1


	//   ....[46]....
        /*0368*/ 	.word	0x000016e0
        /*036c*/ 	.word	0x00000003
        /*0370*/ 	.word	0x00000000
        /*0374*/ 	.short	0x010a
        /*0376*/ 	.byte	0x3f
	.zero		1


	//   ....[47]....
        /*0378*/ 	.word	0x00001720
        /*037c*/ 	.word	0x00000003
        /*0380*/ 	.word	0x00000000
        /*0384*/ 	.short	0x010a
        /*0386*/ 	.byte	0x3f
	.zero		1


	//   ....[48]....
        /*0388*/ 	.word	0x00001950
        /*038c*/ 	.word	0x000000ff
        /*0390*/ 	.word	0x00000000
        /*0394*/ 	.short	0x010a
        /*0396*/ 	.byte	0x04
	.zero		1


	//   ....[49]....
        /*0398*/ 	.word	0x00001990
        /*039c*/ 	.word	0x000000ff
        /*03a0*/ 	.word	0x00000000
        /*03a4*/ 	.short	0x010a
        /*03a6*/ 	.byte	0x04
	.zero		1


	//   ....[50]....
        /*03a8*/ 	.word	0x00001a80
        /*03ac*/ 	.word	0x00000005
        /*03b0*/ 	.word	0x00000000
        /*03b4*/ 	.short	0x0101
        /*03b6*/ 	.byte	0x3f
	.zero		1


	//   ....[51]....
        /*03b8*/ 	.word	0x00001cd0
        /*03bc*/ 	.word	0x00000000
        /*03c0*/ 	.word	0x00000000
        /*03c4*/ 	.short	0x0101
        /*03c6*/ 	.byte	0x3f
	.zero		1


	//   ....[52]....
        /*03c8*/ 	.word	0x00008c90
        /*03cc*/ 	.word	0x00000014
        /*03d0*/ 	.word	0x000000b0
        /*03d4*/ 	.short	0x010a
        /*03d6*/ 	.byte	0x3f
	.zero		1


	//   ....[53]....
        /*03d8*/ 	.word	0x00009010
        /*03dc*/ 	.word	0x00000003
        /*03e0*/ 	.word	0x00000178
        /*03e4*/ 	.short	0x0101
        /*03e6*/ 	.byte	0x3f
	.zero		1


	//   ....[54]....
        /*03e8*/ 	.word	0x00009760
        /*03ec*/ 	.word	0x00000007
        /*03f0*/ 	.word	0x00000000
        /*03f4*/ 	.short	0x010a
        /*03f6*/ 	.byte	0x3f
	.zero		1


	//   ....[55]....
        /*03f8*/ 	.word	0x000097e0
        /*03fc*/ 	.word	0x00000008
        /*0400*/ 	.word	0x00000000
        /*0404*/ 	.short	0x010a
        /*0406*/ 	.byte	0x3f
	.zero		1


	//   ....[56]....
        /*0408*/ 	.word	0x00009870
        /*040c*/ 	.word	0x00000009
        /*0410*/ 	.word	0x00000000
        /*0414*/ 	.short	0x010a
        /*0416*/ 	.byte	0x3f
	.zero		1


	//   ....[57]....
        /*0418*/ 	.word	0x00009900
        /*041c*/ 	.word	0x00000008
        /*0420*/ 	.word	0x00000000
        /*0424*/ 	.short	0x010a
        /*0426*/ 	.byte	0x3f
	.zero		1


	//   ....[58]....
        /*0428*/ 	.word	0x00009990
        /*042c*/ 	.word	0x00000009
        /*0430*/ 	.word	0x00000000
        /*0434*/ 	.short	0x010a
        /*0436*/ 	.byte	0x3f
	.zero		1


	//   ....[59]....
        /*0438*/ 	.word	0x00009a20
        /*043c*/ 	.word	0x00000008
        /*0440*/ 	.word	0x00000000
        /*0444*/ 	.short	0x010a
        /*0446*/ 	.byte	0x3f
	.zero		1


	//   ....[60]....
        /*0448*/ 	.word	0x00009ab0
        /*044c*/ 	.word	0x00000009
        /*0450*/ 	.word	0x00000000
        /*0454*/ 	.short	0x010a
        /*0456*/ 	.byte	0x3f
	.zero		1


	//   ....[61]....
        /*0458*/ 	.word	0x00009b40
        /*045c*/ 	.word	0x00000008
        /*0460*/ 	.word	0x00000000
        /*0464*/ 	.short	0x010a
        /*0466*/ 	.byte	0x3f
	.zero		1


	//   ....[62]....
        /*0468*/ 	.word	0x00009bd0
        /*046c*/ 	.word	0x00000009
        /*0470*/ 	.word	0x00000000
        /*0474*/ 	.short	0x010a
        /*0476*/ 	.byte	0x3f
	.zero		1


	//   ....[63]....
        /*0478*/ 	.word	0x00009c60
        /*047c*/ 	.word	0x00000008
        /*0480*/ 	.word	0x00000000
        /*0484*/ 	.short	0x010a
        /*0486*/ 	.byte	0x3f
	.zero		1


	//   ....[64]....
        /*0488*/ 	.word	0x00009cf0
        /*048c*/ 	.word	0x00000009
        /*0490*/ 	.word	0x00000000
        /*0494*/ 	.short	0x010a
        /*0496*/ 	.byte	0x3f
	.zero		1


	//   ....[65]....
        /*0498*/ 	.word	0x00009d80
        /*049c*/ 	.word	0x00000008
        /*04a0*/ 	.word	0x00000000
        /*04a4*/ 	.short	0x010a
        /*04a6*/ 	.byte	0x3f
	.zero		1


	//   ....[66]....
        /*04a8*/ 	.word	0x00009e10
        /*04ac*/ 	.word	0x00000009
        /*04b0*/ 	.word	0x00000000
        /*04b4*/ 	.short	0x010a
        /*04b6*/ 	.byte	0x3f
	.zero		1


	//   ....[67]....
        /*04b8*/ 	.word	0x00009ea0
        /*04bc*/ 	.word	0x00000008
        /*04c0*/ 	.word	0x00000000
        /*04c4*/ 	.short	0x010a
        /*04c6*/ 	.byte	0x3f
	.zero		1


	//   ....[68]....
        /*04c8*/ 	.word	0x00009f30
        /*04cc*/ 	.word	0x00000009
        /*04d0*/ 	.word	0x00000000
        /*04d4*/ 	.short	0x010a
        /*04d6*/ 	.byte	0x3f
	.zero		1


	//   ....[69]....
        /*04d8*/ 	.word	0x00009fc0
        /*04dc*/ 	.word	0x00000008
        /*04e0*/ 	.word	0x00000000
        /*04e4*/ 	.short	0x010a
        /*04e6*/ 	.byte	0x3f
	.zero		1


	//   ....[70]....
        /*04e8*/ 	.word	0x0000a050
        /*04ec*/ 	.word	0x00000009
        /*04f0*/ 	.word	0x00000000
        /*04f4*/ 	.short	0x010a
        /*04f6*/ 	.byte	0x3f
	.zero		1


	//   ....[71]....
        /*04f8*/ 	.word	0x0000a0e0
        /*04fc*/ 	.word	0x00000008
        /*0500*/ 	.word	0x00000000
        /*0504*/ 	.short	0x010a
        /*0506*/ 	.byte	0x3f
	.zero		1


	//   ....[72]....
        /*0508*/ 	.word	0x0000a170
        /*050c*/ 	.word	0x00000009
        /*0510*/ 	.word	0x00000000
        /*0514*/ 	.short	0x010a
        /*0516*/ 	.byte	0x3f
	.zero		1


	//   ....[73]....
        /*0518*/ 	.word	0x0000a200
        /*051c*/ 	.word	0x00000008
        /*0520*/ 	.word	0x00000000
        /*0524*/ 	.short	0x010a
        /*0526*/ 	.byte	0x3f
	.zero		1


	//   ....[74]....
        /*0528*/ 	.word	0x0000a290
        /*052c*/ 	.word	0x0000000b
        /*0530*/ 	.word	0x00000000
        /*0534*/ 	.short	0x010a
        /*0536*/ 	.byte	0x3f
	.zero		1


	//   ....[75]....
        /*0538*/ 	.word	0x0000a320
        /*053c*/ 	.word	0x00000003
        /*0540*/ 	.word	0x00000000
        /*0544*/ 	.short	0x010a
        /*0546*/ 	.byte	0x3f
	.zero		1


	//   ....[76]....
        /*0548*/ 	.word	0x0000a380
        /*054c*/ 	.word	0x00000003
        /*0550*/ 	.word	0x00000000
        /*0554*/ 	.short	0x010a
        /*0556*/ 	.byte	0x3f
	.zero		1


	//   ....[77]....
        /*0558*/ 	.word	0x0000a3e0
        /*055c*/ 	.word	0x00000005
        /*0560*/ 	.word	0x00000000
        /*0564*/ 	.short	0x010a
        /*0566*/ 	.byte	0x3f
	.zero		1


	//   ....[78]....
        /*0568*/ 	.word	0x0000a4b0
        /*056c*/ 	.word	0x00000014
        /*0570*/ 	.word	0x000000b0
        /*0574*/ 	.short	0x010a
        /*0576*/ 	.byte	0x3f
	.zero		1


	//   ....[79]....
        /*0578*/ 	.word	0x0000a580
        /*057c*/ 	.word	0x00000007
        /*0580*/ 	.word	0x00000000
        /*0584*/ 	.short	0x010a
        /*0586*/ 	.byte	0x3f
	.zero		1


	//   ....[80]....
        /*0588*/ 	.word	0x0000a5d0
        /*058c*/ 	.word	0x00000008
        /*0590*/ 	.word	0x00000000
        /*0594*/ 	.short	0x010a
        /*0596*/ 	.byte	0x3f
	.zero		1


	//   ....[81]....
        /*0598*/ 	.word	0x0000a620
        /*059c*/ 	.word	0x00000009
        /*05a0*/ 	.word	0x00000000
        /*05a4*/ 	.short	0x010a
        /*05a6*/ 	.byte	0x3f
	.zero		1


	//   ....[82]....
        /*05a8*/ 	.word	0x0000a670
        /*05ac*/ 	.word	0x00000008
        /*05b0*/ 	.word	0x00000000
        /*05b4*/ 	.short	0x010a
        /*05b6*/ 	.byte	0x3f
	.zero		1


	//   ....[83]....
        /*05b8*/ 	.word	0x0000a6c0
        /*05bc*/ 	.word	0x00000009
        /*05c0*/ 	.word	0x00000000
        /*05c4*/ 	.short	0x010a
        /*05c6*/ 	.byte	0x3f
	.zero		1


	//   ....[84]....
        /*05c8*/ 	.word	0x0000a710
        /*05cc*/ 	.word	0x00000008
        /*05d0*/ 	.word	0x00000000
        /*05d4*/ 	.short	0x010a
        /*05d6*/ 	.byte	0x3f
	.zero		1


	//   ....[85]....
        /*05d8*/ 	.word	0x0000a760
        /*05dc*/ 	.word	0x00000009
        /*05e0*/ 	.word	0x00000000
        /*05e4*/ 	.short	0x010a
        /*05e6*/ 	.byte	0x3f
	.zero		1


	//   ....[86]....
        /*05e8*/ 	.word	0x0000a7b0
        /*05ec*/ 	.word	0x00000008
        /*05f0*/ 	.word	0x00000000
        /*05f4*/ 	.short	0x010a
        /*05f6*/ 	.byte	0x3f
	.zero		1


	//   ....[87]....
        /*05f8*/ 	.word	0x0000a800
        /*05fc*/ 	.word	0x00000009
        /*0600*/ 	.word	0x00000000
        /*0604*/ 	.short	0x010a
        /*0606*/ 	.byte	0x3f
	.zero		1


	//   ....[88]....
        /*0608*/ 	.word	0x0000a850
        /*060c*/ 	.word	0x00000008
        /*0610*/ 	.word	0x00000000
        /*0614*/ 	.short	0x010a
        /*0616*/ 	.byte	0x3f
	.zero		1


	//   ....[89]....
        /*0618*/ 	.word	0x0000a8a0
        /*061c*/ 	.word	0x00000009
        /*0620*/ 	.word	0x00000000
        /*0624*/ 	.short	0x010a
        /*0626*/ 	.byte	0x3f
	.zero		1


	//   ....[90]....
        /*0628*/ 	.word	0x0000a8f0
        /*062c*/ 	.word	0x00000008
        /*0630*/ 	.word	0x00000000
        /*0634*/ 	.short	0x010a
        /*0636*/ 	.byte	0x3f
	.zero		1


	//   ....[91]....
        /*0638*/ 	.word	0x0000a940
        /*063c*/ 	.word	0x00000009
        /*0640*/ 	.word	0x00000000
        /*0644*/ 	.short	0x010a
        /*0646*/ 	.byte	0x3f
	.zero		1


	//   ....[92]....
        /*0648*/ 	.word	0x0000a990
        /*064c*/ 	.word	0x00000008
        /*0650*/ 	.word	0x00000000
        /*0654*/ 	.short	0x010a
        /*0656*/ 	.byte	0x3f
	.zero		1


	//   ....[93]....
        /*0658*/ 	.word	0x0000a9e0
        /*065c*/ 	.word	0x00000009
        /*0660*/ 	.word	0x00000000
        /*0664*/ 	.short	0x010a
        /*0666*/ 	.byte	0x3f
	.zero		1


	//   ....[94]....
        /*0668*/ 	.word	0x0000aa30
        /*066c*/ 	.word	0x00000008
        /*0670*/ 	.word	0x00000000
        /*0674*/ 	.short	0x010a
        /*0676*/ 	.byte	0x3f
	.zero		1


	//   ....[95]....
        /*0678*/ 	.word	0x0000aa80
        /*067c*/ 	.word	0x00000009
        /*0680*/ 	.word	0x00000000
        /*0684*/ 	.short	0x010a
        /*0686*/ 	.byte	0x3f
	.zero		1


	//   ....[96]....
        /*0688*/ 	.word	0x0000aad0
        /*068c*/ 	.word	0x00000008
        /*0690*/ 	.word	0x00000000
        /*0694*/ 	.short	0x010a
        /*0696*/ 	.byte	0x3f
	.zero		1


	//   ....[97]....
        /*0698*/ 	.word	0x0000ab20
        /*069c*/ 	.word	0x00000009
        /*06a0*/ 	.word	0x00000000
        /*06a4*/ 	.short	0x010a
        /*06a6*/ 	.byte	0x3f
	.zero		1


	//   ....[98]....
        /*06a8*/ 	.word	0x0000ab70
        /*06ac*/ 	.word	0x00000008
        /*06b0*/ 	.word	0x00000000
        /*06b4*/ 	.short	0x010a
        /*06b6*/ 	.byte	0x3f
	.zero		1


	//   ....[99]....
        /*06b8*/ 	.word	0x0000abc0
        /*06bc*/ 	.word	0x0000000b
        /*06c0*/ 	.word	0x00000000
        /*06c4*/ 	.short	0x010a
        /*06c6*/ 	.byte	0x3f
	.zero		1


	//----- nvinfo : EIATTR_NUM_MBARRIERS
	.align		4
.L_35:
        /*06c8*/ 	.byte	0x03, 0x38
        /*06ca*/ 	.short	0x002e


	//----- nvinfo : EIATTR_EXIT_INSTR_OFFSETS
	.align		4
        /*06cc*/ 	.byte	0x04, 0x1c
        /*06ce*/ 	.short	(.L_37 - .L_36)


	//   ....[0]....
.L_36:
        /*06d0*/ 	.word	0x00000bc0


	//   ....[1]....
        /*06d4*/ 	.word	0x000013d0


	//   ....[2]....
        /*06d8*/ 	.word	0x000083c0


	//   ....[3]....
        /*06dc*/ 	.word	0x00008920


	//   ....[4]....
        /*06e0*/ 	.word	0x0000a370


	//----- nvinfo : EIATTR_MAX_THREADS
	.align		4
.L_37:
        /*06e4*/ 	.byte	0x04, 0x05
        /*06e6*/ 	.short	(.L_39 - .L_38)
.L_38:
        /*06e8*/ 	.word	0x00000180
        /*06ec*/ 	.word	0x00000001
        /*06f0*/ 	.word	0x00000001


	//----- nvinfo : EIATTR_CRS_STACK_SIZE
	.align		4
.L_39:
        /*06f4*/ 	.byte	0x04, 0x1e
        /*06f6*/ 	.short	(.L_41 - .L_40)
.L_40:
        /*06f8*/ 	.word	0x00000000


	//----- nvinfo : EIATTR_CBANK_PARAM_SIZE
	.align		4
.L_41:
        /*06fc*/ 	.byte	0x03, 0x19
        /*06fe*/ 	.short	0x0470


	//----- nvinfo : EIATTR_PARAM_CBANK
	.align		4
        /*0700*/ 	.byte	0x04, 0x0a
        /*0702*/ 	.short	(.L_43 - .L_42)
	.align		4
.L_42:
        /*0704*/ 	.word	index@(.nv.constant0._ZN7cutlass13device_kernelINS_4gemm6kernel13GemmUniversalIN4cute5tupleIJiiiiEEENS1_10collective13CollectiveMmaINS1_34MainloopSm90TmaGmmaWarpSpecializedILi22ENS5_IJNS4_1CILi2EEENSA_ILi1EEESC_EEENS1_35KernelTmaWarpSpecializedCooperativeEEENS5_IJNSA_ILi128EEENSA_ILi192EEENSA_ILi16EEEEEENS_6half_tENS5_IJlSC_lEEESK_SL_NS4_8TiledMMAINS4_8MMA_AtomIJNS4_4SM904GMMA26MMA_64x192x16_F32F16F16_SSILNSP_5MajorE0ELSR_0ELNSP_7ScaleInE1ELSS_1EEEEEENS4_6LayoutISD_NS5_IJSC_NSA_ILi0EEESW_EEEEENS5_IJNS4_10UnderscoreESZ_SZ_EEEEENS4_13SM90_TMA_LOADENS4_14ComposedLayoutINS4_7SwizzleILi1ELi4ELi3EEENS4_18smem_ptr_flag_bitsILi16EEENSV_INS5_IJNSA_ILi8EEESI_EEENS5_IJSI_SC_EEEEEEEvNS4_8identityENS4_23SM90_TMA_LOAD_MULTICASTES1C_vS1D_EENS_8epilogue10collective6detail29Sm90TmaWarpSpecializedAdapterINS1H_15DefaultEpilogueISK_SL_SL_NS1G_6thread17LinearCombinationISK_Li1EffLNS1L_9ScaleType4KindE0ELNS_15FloatRoundStyleE2ESK_EENS1_15EpilogueDefaultEEEEEvvEEEEvNT_6ParamsE)
        /*0708*/ 	.short	0x0210
        /*070a*/ 	.short	0x0470


	//----- nvinfo : EIATTR_SW_WAR
	.align		4
.L_43:
        /*070c*/ 	.byte	0x04, 0x36
        /*070e*/ 	.short	(.L_45 - .L_44)
.L_44:
        /*0710*/ 	.word	0x00000008
.L_45:


//--------------------- .nv.callgraph             --------------------------
	.section	.nv.callgraph,"",@"SHT_CUDA_CALLGRAPH"
	.align	4
	.sectionentsize	8
	.align		4
        /*0000*/ 	.word	0x00000000
	.align		4
        /*0004*/ 	.word	0xffffffff
	.align		4
        /*0008*/ 	.word	index@(_ZN7cutlass13device_kernelINS_4gemm6kernel13GemmUniversalIN4cute5tupleIJiiiiEEENS1_10collective13CollectiveMmaINS1_34MainloopSm90TmaGmmaWarpSpecializedILi22ENS5_IJNS4_1CILi2EEENSA_ILi1EEESC_EEENS1_35KernelTmaWarpSpecializedCooperativeEEENS5_IJNSA_ILi128EEENSA_ILi192EEENSA_ILi16EEEEEENS_6half_tENS5_IJlSC_lEEESK_SL_NS4_8TiledMMAINS4_8MMA_AtomIJNS4_4SM904GMMA26MMA_64x192x16_F32F16F16_SSILNSP_5MajorE0ELSR_0ELNSP_7ScaleInE1ELSS_1EEEEEENS4_6LayoutISD_NS5_IJSC_NSA_ILi0EEESW_EEEEENS5_IJNS4_10UnderscoreESZ_SZ_EEEEENS4_13SM90_TMA_LOADENS4_14ComposedLayoutINS4_7SwizzleILi1ELi4ELi3EEENS4_18smem_ptr_flag_bitsILi16EEENSV_INS5_IJNSA_ILi8EEESI_EEENS5_IJSI_SC_EEEEEEEvNS4_8identityENS4_23SM90_TMA_LOAD_MULTICASTES1C_vS1D_EENS_8epilogue10collective6detail29Sm90TmaWarpSpecializedAdapterINS1H_15DefaultEpilogueISK_SL_SL_NS1G_6thread17LinearCombinationISK_Li1EffLNS1L_9ScaleType4KindE0ELNS_15FloatRoundStyleE2ESK_EENS1_15EpilogueDefaultEEEEEvvEEEEvNT_6ParamsE)
	.align		4
        /*000c*/ 	.word	index@(__assertfail)
	.align		4
        /*0010*/ 	.word	0x00000000
	.align		4
        /*0014*/ 	.word	0xfffffffe
	.align		4
        /*0018*/ 	.word	0x00000000
	.align		4
        /*001c*/ 	.word	0xfffffffd
	.align		4
        /*0020*/ 	.word	0x00000000
	.align		4
        /*0024*/ 	.word	0xfffffffc


//--------------------- .nv.constant4             --------------------------
	.section	.nv.constant4,"a",@progbits
	.align	8
	.align		8
.nv.constant4:
        /*0000*/ 	.dword	__assertfail
	.align		8
        /*0008*/ 	.dword	__unnamed_1
	.align		8
        /*0010*/ 	.dword	_ZN39_INTERNAL_cb3cd7e7_4_k_cu_2f9665f3_54734cuda3std3__45__cpo5beginE
	.align		8
        /*0018*/ 	.dword	_ZN39_INTERNAL_cb3cd7e7_4_k_cu_2f9665f3_54734cuda3std3__45__cpo3endE
	.align		8
        /*0020*/ 	.dword	_ZN39_INTERNAL_cb3cd7e7_4_k_cu_2f9665f3_54734cuda3std3__45__cpo6cbeginE
	.align		8
        /*0028*/ 	.dword	_ZN39_INTERNAL_cb3cd7e7_4_k_cu_2f9665f3_54734cuda3std3__45__cpo4cendE
	.align		8
        /*0030*/ 	.dword	_ZN39_INTERNAL_cb3cd7e7_4_k_cu_2f9665f3_54734cuda3std3__441_GLOBAL__N__cb3cd7e7_4_k_cu_2f9665f3_54736ignoreE
	.align		8
        /*0038*/ 	.dword	_ZN39_INTERNAL_cb3cd7e7_4_k_cu_2f9665f3_54734cuda3std3__419piecewise_constructE
	.align		8
        /*0040*/ 	.dword	_ZN39_INTERNAL_cb3cd7e7_4_k_cu_2f9665f3_54734cuda3std3__48in_placeE
	.align		8
        /*0048*/ 	.dword	_ZN39_INTERNAL_cb3cd7e7_4_k_cu_2f9665f3_54734cuda3std6ranges3__45__cpo4swapE
	.align		8
        /*0050*/ 	.dword	_ZN39_INTERNAL_cb3cd7e7_4_k_cu_2f9665f3_54734cuda3std6ranges3__45__cpo9iter_moveE
	.align		8
        /*0058*/ 	.dword	_ZN39_INTERNAL_cb3cd7e7_4_k_cu_2f9665f3_54734cute7productE
	.align		8
        /*0060*/ 	.dword	_ZN39_INTERNAL_cb3cd7e7_4_k_cu_2f9665f3_54734cute1_E
	.align		8
        /*0068*/ 	.dword	$str$22
	.align		8
        /*0070*/ 	.dword	$str$23


//--------------------- .text._ZN7cutlass13device_kernelINS_4gemm6kernel13GemmUniversalIN4cute5tupleIJiiiiEEENS1_10collective13CollectiveMmaINS1_34MainloopSm90TmaGmmaWarpSpecializedILi22ENS5_IJNS4_1CILi2EEENSA_ILi1EEESC_EEENS1_35KernelTmaWarpSpecializedCooperativeEEENS5_IJNSA_ILi128EEENSA_ILi192EEENSA_ILi16EEEEEENS_6half_tENS5_IJlSC_lEEESK_SL_NS4_8TiledMMAINS4_8MMA_AtomIJNS4_4SM904GMMA26MMA_64x192x16_F32F16F16_SSILNSP_5MajorE0ELSR_0ELNSP_7ScaleInE1ELSS_1EEEEEENS4_6LayoutISD_NS5_IJSC_NSA_ILi0EEESW_EEEEENS5_IJNS4_10UnderscoreESZ_SZ_EEEEENS4_13SM90_TMA_LOADENS4_14ComposedLayoutINS4_7SwizzleILi1ELi4ELi3EEENS4_18smem_ptr_flag_bitsILi16EEENSV_INS5_IJNSA_ILi8EEESI_EEENS5_IJSI_SC_EEEEEEEvNS4_8identityENS4_23SM90_TMA_LOAD_MULTICASTES1C_vS1D_EENS_8epilogue10collective6detail29Sm90TmaWarpSpecializedAdapterINS1H_15DefaultEpilogueISK_SL_SL_NS1G_6thread17LinearCombinationISK_Li1EffLNS1L_9ScaleType4KindE0ELNS_15FloatRoundStyleE2ESK_EENS1_15EpilogueDefaultEEEEEvvEEEEvNT_6ParamsE --------------------------
	.section	.text._ZN7cutlass13device_kernelINS_4gemm6kernel13GemmUniversalIN4cute5tupleIJiiiiEEENS1_10collective13CollectiveMmaINS1_34MainloopSm90TmaGmmaWarpSpecializedILi22ENS5_IJNS4_1CILi2EEENSA_ILi1EEESC_EEENS1_35KernelTmaWarpSpecializedCooperativeEEENS5_IJNSA_ILi128EEENSA_ILi192EEENSA_ILi16EEEEEENS_6half_tENS5_IJlSC_lEEESK_SL_NS4_8TiledMMAINS4_8MMA_AtomIJNS4_4SM904GMMA26MMA_64x192x16_F32F16F16_SSILNSP_5MajorE0ELSR_0ELNSP_7ScaleInE1ELSS_1EEEEEENS4_6LayoutISD_NS5_IJSC_NSA_ILi0EEESW_EEEEENS5_IJNS4_10UnderscoreESZ_SZ_EEEEENS4_13SM90_TMA_LOADENS4_14ComposedLayoutINS4_7SwizzleILi1ELi4ELi3EEENS4_18smem_ptr_flag_bitsILi16EEENSV_INS5_IJNSA_ILi8EEESI_EEENS5_IJSI_SC_EEEEEEEvNS4_8identityENS4_23SM90_TMA_LOAD_MULTICASTES1C_vS1D_EENS_8epilogue10collective6detail29Sm90TmaWarpSpecializedAdapterINS1H_15DefaultEpilogueISK_SL_SL_NS1G_6thread17LinearCombinationISK_Li1EffLNS1L_9ScaleType4KindE0ELNS_15FloatRoundStyleE2ESK_EENS1_15EpilogueDefaultEEEEEvvEEEEvNT_6ParamsE,"ax",@progbits
	.align	128
.text._ZN7cutlass13device_kernelINS_4gemm6kernel13GemmUniversalIN4cute5tupleIJiiiiEEENS1_10collective13CollectiveMmaINS1_34MainloopSm90TmaGmmaWarpSpecializedILi22ENS5_IJNS4_1CILi2EEENSA_ILi1EEESC_EEENS1_35KernelTmaWarpSpecializedCooperativeEEENS5_IJNSA_ILi128EEENSA_ILi192EEENSA_ILi16EEEEEENS_6half_tENS5_IJlSC_lEEESK_SL_NS4_8TiledMMAINS4_8MMA_AtomIJNS4_4SM904GMMA26MMA_64x192x16_F32F16F16_SSILNSP_5MajorE0ELSR_0ELNSP_7ScaleInE1ELSS_1EEEEEENS4_6LayoutISD_NS5_IJSC_NSA_ILi0EEESW_EEEEENS5_IJNS4_10UnderscoreESZ_SZ_EEEEENS4_13SM90_TMA_LOADENS4_14ComposedLayoutINS4_7SwizzleILi1ELi4ELi3EEENS4_18smem_ptr_flag_bitsILi16EEENSV_INS5_IJNSA_ILi8EEESI_EEENS5_IJSI_SC_EEEEEEEvNS4_8identityENS4_23SM90_TMA_LOAD_MULTICASTES1C_vS1D_EENS_8epilogue10collective6detail29Sm90TmaWarpSpecializedAdapterINS1H_15DefaultEpilogueISK_SL_SL_NS1G_6thread17LinearCombinationISK_Li1EffLNS1L_9ScaleType4KindE0ELNS_15FloatRoundStyleE2ESK_EENS1_15EpilogueDefaultEEEEEvvEEEEvNT_6ParamsE:
        .type           _ZN7cutlass13device_kernelINS_4gemm6kernel13GemmUniversalIN4cute5tupleIJiiiiEEENS1_10collective13CollectiveMmaINS1_34MainloopSm90TmaGmmaWarpSpecializedILi22ENS5_IJNS4_1CILi2EEENSA_ILi1EEESC_EEENS1_35KernelTmaWarpSpecializedCooperativeEEENS5_IJNSA_ILi128EEENSA_ILi192EEENSA_ILi16EEEEEENS_6half_tENS5_IJlSC_lEEESK_SL_NS4_8TiledMMAINS4_8MMA_AtomIJNS4_4SM904GMMA26MMA_64x192x16_F32F16F16_SSILNSP_5MajorE0ELSR_0ELNSP_7ScaleInE1ELSS_1EEEEEENS4_6LayoutISD_NS5_IJSC_NSA_ILi0EEESW_EEEEENS5_IJNS4_10UnderscoreESZ_SZ_EEEEENS4_13SM90_TMA_LOADENS4_14ComposedLayoutINS4_7SwizzleILi1ELi4ELi3EEENS4_18smem_ptr_flag_bitsILi16EEENSV_INS5_IJNSA_ILi8EEESI_EEENS5_IJSI_SC_EEEEEEEvNS4_8identityENS4_23SM90_TMA_LOAD_MULTICASTES1C_vS1D_EENS_8epilogue10collective6detail29Sm90TmaWarpSpecializedAdapterINS1H_15DefaultEpilogueISK_SL_SL_NS1G_6thread17LinearCombinationISK_Li1EffLNS1L_9ScaleType4KindE0ELNS_15FloatRoundStyleE2ESK_EENS1_15EpilogueDefaultEEEEEvvEEEEvNT_6ParamsE,@function
        .size           _ZN7cutlass13device_kernelINS_4gemm6kernel13GemmUniversalIN4cute5tupleIJiiiiEEENS1_10collective13CollectiveMmaINS1_34MainloopSm90TmaGmmaWarpSpecializedILi22ENS5_IJNS4_1CILi2EEENSA_ILi1EEESC_EEENS1_35KernelTmaWarpSpecializedCooperativeEEENS5_IJNSA_ILi128EEENSA_ILi192EEENSA_ILi16EEEEEENS_6half_tENS5_IJlSC_lEEESK_SL_NS4_8TiledMMAINS4_8MMA_AtomIJNS4_4SM904GMMA26MMA_64x192x16_F32F16F16_SSILNSP_5MajorE0ELSR_0ELNSP_7ScaleInE1ELSS_1EEEEEENS4_6LayoutISD_NS5_IJSC_NSA_ILi0EEESW_EEEEENS5_IJNS4_10UnderscoreESZ_SZ_EEEEENS4_13SM90_TMA_LOADENS4_14ComposedLayoutINS4_7SwizzleILi1ELi4ELi3EEENS4_18smem_ptr_flag_bitsILi16EEENSV_INS5_IJNSA_ILi8EEESI_EEENS5_IJSI_SC_EEEEEEEvNS4_8identityENS4_23SM90_TMA_LOAD_MULTICASTES1C_vS1D_EENS_8epilogue10collective6detail29Sm90TmaWarpSpecializedAdapterINS1H_15DefaultEpilogueISK_SL_SL_NS1G_6thread17LinearCombinationISK_Li1EffLNS1L_9ScaleType4KindE0ELNS_15FloatRoundStyleE2ESK_EENS1_15EpilogueDefaultEEEEEvvEEEEvNT_6ParamsE,(.L_x_300 - _ZN7cutlass13device_kernelINS_4gemm6kernel13GemmUniversalIN4cute5tupleIJiiiiEEENS1_10collective13CollectiveMmaINS1_34MainloopSm90TmaGmmaWarpSpecializedILi22ENS5_IJNS4_1CILi2EEENSA_ILi1EEESC_EEENS1_35KernelTmaWarpSpecializedCooperativeEEENS5_IJNSA_ILi128EEENSA_ILi192EEENSA_ILi16EEEEEENS_6half_tENS5_IJlSC_lEEESK_SL_NS4_8TiledMMAINS4_8MMA_AtomIJNS4_4SM904GMMA26MMA_64x192x16_F32F16F16_SSILNSP_5MajorE0ELSR_0ELNSP_7ScaleInE1ELSS_1EEEEEENS4_6LayoutISD_NS5_IJSC_NSA_ILi0EEESW_EEEEENS5_IJNS4_10UnderscoreESZ_SZ_EEEEENS4_13SM90_TMA_LOADENS4_14ComposedLayoutINS4_7SwizzleILi1ELi4ELi3EEENS4_18smem_ptr_flag_bitsILi16EEENSV_INS5_IJNSA_ILi8EEESI_EEENS5_IJSI_SC_EEEEEEEvNS4_8identityENS4_23SM90_TMA_LOAD_MULTICASTES1C_vS1D_EENS_8epilogue10collective6detail29Sm90TmaWarpSpecializedAdapterINS1H_15DefaultEpilogueISK_SL_SL_NS1G_6thread17LinearCombinationISK_Li1EffLNS1L_9ScaleType4KindE0ELNS_15FloatRoundStyleE2ESK_EENS1_15EpilogueDefaultEEEEEvvEEEEvNT_6ParamsE)
        .other          _ZN7cutlass13device_kernelINS_4gemm6kernel13GemmUniversalIN4cute5tupleIJiiiiEEENS1_10collective13CollectiveMmaINS1_34MainloopSm90TmaGmmaWarpSpecializedILi22ENS5_IJNS4_1CILi2EEENSA_ILi1EEESC_EEENS1_35KernelTmaWarpSpecializedCooperativeEEENS5_IJNSA_ILi128EEENSA_ILi192EEENSA_ILi16EEEEEENS_6half_tENS5_IJlSC_lEEESK_SL_NS4_8TiledMMAINS4_8MMA_AtomIJNS4_4SM904GMMA26MMA_64x192x16_F32F16F16_SSILNSP_5MajorE0ELSR_0ELNSP_7ScaleInE1ELSS_1EEEEEENS4_6LayoutISD_NS5_IJSC_NSA_ILi0EEESW_EEEEENS5_IJNS4_10UnderscoreESZ_SZ_EEEEENS4_13SM90_TMA_LOADENS4_14ComposedLayoutINS4_7SwizzleILi1ELi4ELi3EEENS4_18smem_ptr_flag_bitsILi16EEENSV_INS5_IJNSA_ILi8EEESI_EEENS5_IJSI_SC_EEEEEEEvNS4_8identityENS4_23SM90_TMA_LOAD_MULTICASTES1C_vS1D_EENS_8epilogue10collective6detail29Sm90TmaWarpSpecializedAdapterINS1H_15DefaultEpilogueISK_SL_SL_NS1G_6thread17LinearCombinationISK_Li1EffLNS1L_9ScaleType4KindE0ELNS_15FloatRoundStyleE2ESK_EENS1_15EpilogueDefaultEEEEEvvEEEEvNT_6ParamsE,@"STO_CUDA_ENTRY STV_DEFAULT"
_ZN7cutlass13device_kernelINS_4gemm6kernel13GemmUniversalIN4cute5tupleIJiiiiEEENS1_10collective13CollectiveMmaINS1_34MainloopSm90TmaGmmaWarpSpecializedILi22ENS5_IJNS4_1CILi2EEENSA_ILi1EEESC_EEENS1_35KernelTmaWarpSpecializedCooperativeEEENS5_IJNSA_ILi128EEENSA_ILi192EEENSA_ILi16EEEEEENS_6half_tENS5_IJlSC_lEEESK_SL_NS4_8TiledMMAINS4_8MMA_AtomIJNS4_4SM904GMMA26MMA_64x192x16_F32F16F16_SSILNSP_5MajorE0ELSR_0ELNSP_7ScaleInE1ELSS_1EEEEEENS4_6LayoutISD_NS5_IJSC_NSA_ILi0EEESW_EEEEENS5_IJNS4_10UnderscoreESZ_SZ_EEEEENS4_13SM90_TMA_LOADENS4_14ComposedLayoutINS4_7SwizzleILi1ELi4ELi3EEENS4_18smem_ptr_flag_bitsILi16EEENSV_INS5_IJNSA_ILi8EEESI_EEENS5_IJSI_SC_EEEEEEEvNS4_8identityENS4_23SM90_TMA_LOAD_MULTICASTES1C_vS1D_EENS_8epilogue10collective6detail29Sm90TmaWarpSpecializedAdapterINS1H_15DefaultEpilogueISK_SL_SL_NS1G_6thread17LinearCombinationISK_Li1EffLNS1L_9ScaleType4KindE0ELNS_15FloatRoundStyleE2ESK_EENS1_15EpilogueDefaultEEEEEvvEEEEvNT_6ParamsE:
[----:B------:R-:W0:Y:S01]  /*0000*/  LDC R1, c[0x0][0x28] ;  /* 0x00000a00ff017b82 */ /* 0x000e220000000800 */
[----:B------:R-:W1:Y:S01]  /*0010*/  S2R R18, SR_TID.X ;  /* 0x0000000000127919 */ /* 0x000e620000002100 */
[----:B------:R-:W-:Y:S01]  /*0020*/  ELECT P0, URZ, PT ;  /* 0x00000000003f782f */ /* 0x000fe20003800000 */
[----:B------:R-:W-:Y:S01]  /*0030*/  BSSY B0, `(.L_x_0) ;  /* 0x000000f000007945 */ /* 0x000fe20003800000 */
[--C-:B-1----:R-:W-:Y:S02]  /*0040*/  SHF.R.U32.HI R0, RZ, 0x5, R18.reuse ;  /* 0x00000005ff007819 */ /* 0x102fe40000011612 */
[----:B------:R-:W-:-:S03]  /*0050*/  SHF.R.U32.HI R3, RZ, 0x7, R18 ;  /* 0x00000007ff037819 */ /* 0x000fc60000011612 */
[----:B------:R-:W1:Y:S04]  /*0060*/  SHFL.IDX PT, R2, R0, RZ, 0x1f ;  /* 0x00001fff00027589 */ /* 0x000e6800000e0000 */
[----:B------:R2:W3:Y:S01]  /*0070*/  SHFL.IDX PT, R5, R3, RZ, 0x1f ;  /* 0x00001fff03057589 */ /* 0x0004e200000e0000 */
[----:B-1----:R-:W-:-:S13]  /*0080*/  ISETP.NE.OR P0, PT, R2, RZ, !P0 ;  /* 0x000000ff0200720c */ /* 0x002fda0004705670 */
[----:B0-23--:R-:W-:Y:S05]  /*0090*/  @P0 BRA `(.L_x_1) ;  /* 0x0000000000200947 */ /* 0x00dfea0003800000 */
[----:B------:R-:W-:Y:S02]  /*00a0*/  ULDC.64 UR4, c[0x0][0x198] ;  /* 0x0000660000047ab9 */ /* 0x000fe40000000a00 */
[----:B------:R-:W-:Y:S02]  /*00b0*/  UIADD3 UR6, UP0, UR4, 0xf0, URZ ;  /* 0x000000f004067890 */ /* 0x000fe4000ff1e03f */
[----:B------:R-:W-:Y:S02]  /*00c0*/  UIADD3 UR4, UP1, UR4, 0x1f0, URZ ;  /* 0x000001f004047890 */ /* 0x000fe4000ff3e03f */
[----:B------:R-:W-:Y:S02]  /*00d0*/  UIADD3.X UR7, URZ, UR5, URZ, UP0, !UPT ;  /* 0x000000053f077290 */ /* 0x000fe400087fe43f */
[----:B------:R-:W-:-:S07]  /*00e0*/  UIADD3.X UR5, URZ, UR5, URZ, UP1, !UPT ;  /* 0x000000053f057290 */ /* 0x000fce0008ffe43f */
[----:B------:R0:W-:Y:S02]  /*00f0*/  UTMACCTL.PF [UR6] ;  /* 0x00000000060079b9 */ /* 0x0001e40008040000 */
[----:B------:R0:W-:Y:S02]  /*0100*/  UTMACCTL.PF [UR4] ;  /* 0x00000000040079b9 */ /* 0x0001e40008040000 */
[----:B0-----:R-:W-:Y:S01]  /*0110*/  NOP ;  /* 0x0000000000007918 */ /* 0x001fe20000000000 */
.L_x_1:
[----:B------:R-:W-:Y:S05]  /*0120*/  BSYNC B0 ;  /* 0x0000000000007941 */ /* 0x000fea0003800000 */
.L_x_0:
[----:B------:R-:W0:Y:S02]  /*0130*/  SHFL.IDX PT, R3, R0, RZ, 0x1f ;  /* 0x00001fff00037589 */ /* 0x000e2400000e0000 */
[----:B0-----:R-:W-:-:S13]  /*0140*/  ISETP.NE.AND P0, PT, R3, RZ, PT ;  /* 0x000000ff0300720c */ /* 0x001fda0003f05270 */
[----:B------:R-:W-:Y:S05]  /*0150*/  @P0 BRA `(.L_x_2) ;  /* 0x0000000000f40947 */ /* 0x000fea0003800000 */
[----:B------:R-:W-:Y:S01]  /*0160*/  ELECT P0, URZ, PT ;  /* 0x00000000003f782f */ /* 0x000fe20003800000 */
[----:B------:R-:W-:-:S12]  /*0170*/  BSSY B0, `(.L_x_2) ;  /* 0x000003b000007945 */ /* 0x000fd80003800000 */
[----:B------:R-:W-:Y:S05]  /*0180*/  @!P0 BRA `(.L_x_3) ;  /* 0x0000000000e48947 */ /* 0x000fea0003800000 */
[----:B------:R-:W0:Y:S01]  /*0190*/  S2UR UR8, SR_CgaCtaId ;  /* 0x00000000000879c3 */ /* 0x000e220000008800 */
[----:B------:R-:W-:Y:S01]  /*01a0*/  UMOV UR4, 0x400 ;  /* 0x0000040000047882 */ /* 0x000fe20000000000 */
[----:B------:R-:W-:Y:S01]  /*01b0*/  UMOV UR5, 0x1 ;  /* 0x0000000100057882 */ /* 0x000fe20000000000 */
[----:B------:R-:W-:Y:S02]  /*01c0*/  UMOV UR6, 0x4 ;  /* 0x0000000400067882 */ /* 0x000fe40000000000 */
[----:B------:R-:W-:-:S04]  /*01d0*/  UIADD3 UR6, -UR6, 0x100000, URZ ;  /* 0x0010000006067890 */ /* 0x000fc8000fffe13f */
[----:B------:R-:W-:Y:S02]  /*01e0*/  USHF.L.U32 UR7, UR6, 0xb, URZ ;  /* 0x0000000b06077899 */ /* 0x000fe4000800063f */
[----:B------:R-:W-:Y:S02]  /*01f0*/  USHF.L.U32 UR6, UR6, 0x1, URZ ;  /* 0x0000000106067899 */ /* 0x000fe4000800063f */
[----:B0-----:R-:W-:Y:S02]  /*0200*/  ULEA UR8, UR8, UR4, 0x18 ;  /* 0x0000000408087291 */ /* 0x001fe4000f8ec03f */
[----:B------:R-:W-:-:S04]  /*0210*/  UIADD3 UR4, -UR5, 0x100000, URZ ;  /* 0x0010000005047890 */ /* 0x000fc8000fffe13f */
[----:B------:R-:W-:Y:S02]  /*0220*/  USHF.L.U32 UR5, UR4, 0xb, URZ ;  /* 0x0000000b04057899 */ /* 0x000fe4000800063f */
[----:B------:R-:W-:Y:S01]  /*0230*/  USHF.L.U32 UR4, UR4, 0x1, URZ ;  /* 0x0000000104047899 */ /* 0x000fe2000800063f */
[----:B------:R-:W0:Y:S11]  /*0240*/  FENCE.VIEW.ASYNC.S ;  /* 0x00000000000073c6 */ /* 0x000e360000000000 */
[----:B0-----:R0:W1:Y:S01]  /*0250*/  SYNCS.EXCH.64 URZ, [UR8], UR4 ;  /* 0x00000004083f75b2 */ /* 0x0010620008000100 */
[----:B------:R0:W2:Y:S01]  /*0260*/  SYNCS.EXCH.64 URZ, [UR8+0xb0], UR6 ;  /* 0x0000b006083f75b2 */ /* 0x0000a20008000100 */
[----:B------:R0:W3:Y:S01]  /*0270*/  SYNCS.EXCH.64 URZ, [UR8+0x8], UR4 ;  /* 0x00000804083f75b2 */ /* 0x0000e20008000100 */
[----:B------:R0:W4:Y:S01]  /*0280*/  SYNCS.EXCH.64 URZ, [UR8+0xb8], UR6 ;  /* 0x0000b806083f75b2 */ /* 0x0001220008000100 */
[----:B------:R0:W0:Y:S01]  /*0290*/  SYNCS.EXCH.64 URZ, [UR8+0x10], UR4 ;  /* 0x00001004083f75b2 */ /* 0x0000220008000100 */
        /* <DEDUP_REMOVED lines=39> */
[----:B-1234-:R-:W-:Y:S01]  /*0510*/  NOP ;  /* 0x0000000000007918 */ /* 0x01efe20000000000 */
.L_x_3:
[----:B0-----:R-:W-:Y:S05]  /*0520*/  BSYNC B0 ;  /* 0x0000000000007941 */ /* 0x001fea0003800000 */
.L_x_2:
[----:B------:R-:W-:Y:S01]  /*0530*/  SHF.R.S32.HI R7, RZ, 0x1f, R18 ;  /* 0x0000001fff077819 */ /* 0x000fe20000011412 */
[----:B------:R-:W0:Y:S01]  /*0540*/  SHFL.IDX PT, R0, R0, RZ, 0x1f ;  /* 0x00001fff00007589 */ /* 0x000e2200000e0000 */
[----:B------:R-:W1:Y:S01]  /*0550*/  S2UR UR8, SR_CTAID.X ;  /* 0x00000000000879c3 */ /* 0x000e620000002500 */
[----:B------:R-:W-:Y:S02]  /*0560*/  ELECT P0, URZ, PT ;  /* 0x00000000003f782f */ /* 0x000fe40003800000 */
[----:B------:R-:W-:Y:S01]  /*0570*/  LEA.HI R7, R7, R18, RZ, 0x7 ;  /* 0x0000001207077211 */ /* 0x000fe200078f38ff */
[----:B------:R-:W2:Y:S01]  /*0580*/  S2R R4, SR_CTAID.Y ;  /* 0x0000000000047919 */ /* 0x000ea20000002600 */
[----:B------:R-:W-:Y:S01]  /*0590*/  SHF.R.S32.HI R8, RZ, 0x1f, R3 ;  /* 0x0000001fff087819 */ /* 0x000fe20000011403 */
[----:B------:R-:W-:Y:S01]  /*05a0*/  ULDC UR4, c[0x0][0x150] ;  /* 0x0000540000047ab9 */ /* 0x000fe20000000800 */
[----:B------:R-:W-:Y:S01]  /*05b0*/  LOP3.LUT R7, R7, 0xffffff80, RZ, 0xc0, !PT ;  /* 0xffffff8007077812 */ /* 0x000fe200078ec0ff */
[----:B------:R-:W-:Y:S01]  /*05c0*/  NOP ;  /* 0x0000000000007918 */ /* 0x000fe20000000000 */
[----:B------:R-:W-:Y:S01]  /*05d0*/  LEA.HI R8, R8, R3, RZ, 0x2 ;  /* 0x0000000308087211 */ /* 0x000fe200078f10ff */
[----:B------:R-:W3:Y:S01]  /*05e0*/  LDC R10, c[0x0][0x144] ;  /* 0x00005100ff0a7b82 */ /* 0x000ee20000000800 */
[----:B------:R-:W-:Y:S01]  /*05f0*/  NOP ;  /* 0x0000000000007918 */ /* 0x000fe20000000000 */
[----:B------:R-:W-:Y:S01]  /*0600*/  IMAD.IADD R6, R18, 0x1, -R7 ;  /* 0x0000000112067824 */ /* 0x000fe200078e0a07 */
[----:B------:R-:W-:Y:S01]  /*0610*/  LOP3.LUT R8, R8, 0x3ffffffc, RZ, 0xc0, !PT ;  /* 0x3ffffffc08087812 */ /* 0x000fe200078ec0ff */
[----:B------:R-:W-:Y:S01]  /*0620*/  IMAD.MOV.U32 R23, RZ, RZ, 0x1 ;  /* 0x00000001ff177424 */ /* 0x000fe200078e00ff */
[----:B------:R-:W-:-:S02]  /*0630*/  ISETP.NE.AND P3, PT, R5, RZ, PT ;  /* 0x000000ff0500720c */ /* 0x000fc40003f65270 */
[----:B------:R-:W-:Y:S01]  /*0640*/  SHF.R.S32.HI R7, RZ, 0x1f, R6 ;  /* 0x0000001fff077819 */ /* 0x000fe20000011406 */
[----:B------:R-:W-:Y:S01]  /*0650*/  IMAD.IADD R8, R3, 0x1, -R8 ;  /* 0x0000000103087824 */ /* 0x000fe200078e0a08 */
[----:B------:R-:W4:Y:S02]  /*0660*/  LDC R13, c[0x0][0x140] ;  /* 0x00005000ff0d7b82 */ /* 0x000f240000000800 */
[----:B------:R-:W-:Y:S02]  /*0670*/  LEA.HI R7, R7, R6, RZ, 0x3 ;  /* 0x0000000607077211 */ /* 0x000fe400078f18ff */
[----:B0-----:R-:W-:Y:S02]  /*0680*/  ISETP.NE.OR P0, PT, R0, RZ, !P0 ;  /* 0x000000ff0000720c */ /* 0x001fe40004705670 */
[--C-:B------:R-:W-:Y:S02]  /*0690*/  SHF.R.S32.HI R0, RZ, 0x3, R7.reuse ;  /* 0x00000003ff007819 */ /* 0x100fe40000011407 */
[----:B------:R-:W-:-:S02]  /*06a0*/  SHF.R.S32.HI R7, RZ, 0x1f, R7 ;  /* 0x0000001fff077819 */ /* 0x000fc40000011407 */
[----:B-1----:R-:W-:Y:S02]  /*06b0*/  I2FP.F32.U32 R9, UR8 ;  /* 0x0000000800097c45 */ /* 0x002fe40008201000 */
[----:B------:R-:W-:-:S03]  /*06c0*/  LEA.HI R7, R7, R0, RZ, 0x2 ;  /* 0x0000000007077211 */ /* 0x000fc600078f10ff */
[----:B------:R-:W-:Y:S01]  /*06d0*/  FMUL R9, R9, UR4 ;  /* 0x0000000409097c20 */ /* 0x000fe20008400000 */
[----:B------:R-:W-:Y:S01]  /*06e0*/  LOP3.LUT R7, R7, 0xfffffffc, RZ, 0xc0, !PT ;  /* 0xfffffffc07077812 */ /* 0x000fe200078ec0ff */
[----:B------:R-:W-:Y:S01]  /*06f0*/  VOTEU.ALL UP0, P0 ;  /* 0x00000000003f7886 */ /* 0x000fe20000000000 */
[----:B--2---:R-:W-:Y:S01]  /*0700*/  I2FP.F32.U32 R3, R4 ;  /* 0x0000000400037245 */ /* 0x004fe20000201000 */
[----:B------:R-:W-:Y:S01]  /*0710*/  ULDC UR4, c[0x0][0x154] ;  /* 0x0000550000047ab9 */ /* 0x000fe20000000800 */
[----:B------:R-:W-:Y:S01]  /*0720*/  VOTEU.ALL UP1, P0 ;  /* 0x00000000003f7886 */ /* 0x000fe20000020000 */
[----:B------:R-:W0:Y:S01]  /*0730*/  F2I.U32.TRUNC.NTZ R9, R9 ;  /* 0x0000000900097305 */ /* 0x000e22000020f000 */
[----:B------:R-:W-:Y:S01]  /*0740*/  IMAD.IADD R7, R0, 0x1, -R7 ;  /* 0x0000000100077824 */ /* 0x000fe200078e0a07 */
[----:B------:R-:W1:Y:S01]  /*0750*/  @!UP0 S2UR UR7, SR_CgaCtaId ;  /* 0x00000000000789c3 */ /* 0x000e620000008800 */
[----:B------:R-:W-:Y:S01]  /*0760*/  FMUL R12, R3, UR4 ;  /* 0x00000004030c7c20 */ /* 0x000fe20008400000 */
[----:B------:R-:W-:Y:S01]  /*0770*/  UMOV UR4, 0x20 ;  /* 0x0000002000047882 */ /* 0x000fe20000000000 */
[----:B------:R-:W-:Y:S01]  /*0780*/  IMAD R8, R8, 0x4, R7 ;  /* 0x0000000408087824 */ /* 0x000fe200078e0207 */
[----:B------:R-:W-:Y:S01]  /*0790*/  @!UP0 UMOV UR6, 0x400 ;  /* 0x0000040000068882 */ /* 0x000fe20000000000 */
[----:B------:R-:W-:-:S04]  /*07a0*/  @!UP0 UIADD3 UR4, -UR4, 0x100000, URZ ;  /* 0x0010000004048890 */ /* 0x000fc8000fffe13f */
[----:B------:R-:W-:Y:S02]  /*07b0*/  @!UP0 USHF.L.U32 UR5, UR4, 0xb, URZ ;  /* 0x0000000b04058899 */ /* 0x000fe4000800063f */
[----:B------:R-:W-:Y:S01]  /*07c0*/  @!UP0 USHF.L.U32 UR4, UR4, 0x1, URZ ;  /* 0x0000000104048899 */ /* 0x000fe2000800063f */
[----:B----4-:R-:W-:Y:S01]  /*07d0*/  ISETP.EQ.U32.AND P2, PT, R13, 0x1, PT ;  /* 0x000000010d00780c */ /* 0x010fe20003f42070 */
[----:B------:R-:W2:Y:S01]  /*07e0*/  F2I.U32.TRUNC.NTZ R12, R12 ;  /* 0x0000000c000c7305 */ /* 0x000ea2000020f000 */
[----:B------:R-:W-:Y:S01]  /*07f0*/  LEA.HI R0, R8, R8, RZ, 0x1 ;  /* 0x0000000808007211 */ /* 0x000fe200078f08ff */
[----:B------:R-:W4:Y:S03]  /*0800*/  LDC R7, c[0x0][0x148] ;  /* 0x00005200ff077b82 */ /* 0x000f260000000800 */
[----:B------:R-:W-:Y:S01]  /*0810*/  LOP3.LUT R11, R0, 0xfffffffe, RZ, 0xc0, !PT ;  /* 0xfffffffe000b7812 */ /* 0x000fe200078ec0ff */
[----:B0-----:R-:W-:Y:S01]  /*0820*/  IMAD.MOV R15, RZ, RZ, -R9 ;  /* 0x000000ffff0f7224 */ /* 0x001fe200078e0a09 */
[----:B------:R-:W-:-:S03]  /*0830*/  SHF.R.S32.HI R9, RZ, 0x1f, R2 ;  /* 0x0000001fff097819 */ /* 0x000fc60000011402 */
[----:B---3--:R-:W-:Y:S01]  /*0840*/  IMAD R3, R10, R15, UR8 ;  /* 0x000000080a037e24 */ /* 0x008fe2000f8e020f */
[----:B------:R-:W-:Y:S01]  /*0850*/  LEA.HI R9, R9, R2, RZ, 0x2 ;  /* 0x0000000209097211 */ /* 0x000fe200078f10ff */
[C---:B------:R-:W-:Y:S02]  /*0860*/  IMAD.IADD R0, R8.reuse, 0x1, -R11 ;  /* 0x0000000108007824 */ /* 0x040fe400078e0a0b */
[----:B------:R-:W-:Y:S01]  /*0870*/  IMAD.SHL.U32 R11, R8, 0x4, RZ ;  /* 0x00000004080b7824 */ /* 0x000fe200078e00ff */
[----:B------:R-:W-:Y:S01]  /*0880*/  LOP3.LUT R9, R9, 0xfffffffc, RZ, 0xc0, !PT ;  /* 0xfffffffc09097812 */ /* 0x000fe200078ec0ff */
[----:B--2---:R-:W-:Y:S01]  /*0890*/  IMAD.MOV R21, RZ, RZ, -R12 ;  /* 0x000000ffff157224 */ /* 0x004fe200078e0a0c */
[----:B------:R-:W-:Y:S01]  /*08a0*/  ISETP.NE.AND P4, PT, R0, R3, PT ;  /* 0x000000030000720c */ /* 0x000fe20003f85270 */
[----:B-1----:R-:W-:Y:S01]  /*08b0*/  @!UP0 ULEA UR6, UR7, UR6, 0x18 ;  /* 0x0000000607068291 */ /* 0x002fe2000f8ec03f */
[----:B------:R-:W-:Y:S01]  /*08c0*/  LOP3.LUT R22, R8, 0xc, R11, 0x78, !PT ;  /* 0x0000000c08167812 */ /* 0x000fe200078e780b */
[----:B------:R-:W-:Y:S01]  /*08d0*/  IMAD.IADD R0, R2, 0x1, -R9 ;  /* 0x0000000102007824 */ /* 0x000fe200078e0a09 */
[----:B------:R-:W-:Y:S01]  /*08e0*/  VOTEU.ALL UP0, P0 ;  /* 0x00000000003f7886 */ /* 0x000fe20000000000 */
[----:B------:R-:W-:Y:S01]  /*08f0*/  LOP3.LUT P0, RZ, R6, 0x7, RZ, 0xc0, !PT ;  /* 0x0000000706ff7812 */ /* 0x000fe2000780c0ff */
[----:B------:R-:W-:-:S02]  /*0900*/  VIADD R6, R5, 0xffffffff ;  /* 0xffffffff05067836 */ /* 0x000fc40000000000 */
[----:B------:R-:W-:Y:S01]  /*0910*/  ISETP.NE.AND P1, PT, R0, 0x3, PT ;  /* 0x000000030000780c */ /* 0x000fe20003f25270 */
[----:B----4-:R-:W-:Y:S01]  /*0920*/  IMAD R9, R7, R21, R4 ;  /* 0x0000001507097224 */ /* 0x010fe200078e0204 */
[----:B------:R-:W-:Y:S02]  /*0930*/  ISETP.LT.U32.AND P0, PT, R22, 0x2, !P0 ;  /* 0x000000021600780c */ /* 0x000fe40004701070 */
[----:B------:R-:W-:Y:S01]  /*0940*/  ISETP.EQ.OR P1, PT, R0, RZ, !P1 ;  /* 0x000000ff0000720c */ /* 0x000fe20004f22670 */
[----:B------:R-:W0:Y:S02]  /*0950*/  FENCE.VIEW.ASYNC.S ;  /* 0x00000000000073c6 */ /* 0x000e240000000000 */
[----:B0-----:R0:W1:Y:S01]  /*0960*/  @!UP0 SYNCS.EXCH.64 URZ, [UR6+0x170], UR4 ;  /* 0x00017004063f85b2 */ /* 0x0010620008000100 */
[----:B------:R-:W-:Y:S02]  /*0970*/  @P4 LEA.HI R2, R22, R22, RZ, 0x1 ;  /* 0x0000001616024211 */ /* 0x000fe400078f08ff */
[----:B------:R-:W-:-:S02]  /*0980*/  ISETP.EQ.AND P1, PT, R5, RZ, P1 ;  /* 0x000000ff0500720c */ /* 0x000fc40000f22270 */
[----:B------:R-:W-:Y:S02]  /*0990*/  @P4 SHF.R.S32.HI R2, RZ, 0x1, R2 ;  /* 0x00000001ff024819 */ /* 0x000fe40000011402 */
[----:B------:R-:W-:Y:S02]  /*09a0*/  ISETP.GE.U32.AND P6, PT, R6, 0x2, PT ;  /* 0x000000020600780c */ /* 0x000fe40003fc6070 */
[----:B------:R-:W-:Y:S02]  /*09b0*/  @P4 ISETP.NE.AND P5, PT, R2, R9, PT ;  /* 0x000000090200420c */ /* 0x000fe40003fa5270 */
[----:B------:R-:W-:Y:S02]  /*09c0*/  SEL R2, RZ, 0x1, !P0 ;  /* 0x00000001ff027807 */ /* 0x000fe40004000000 */
[----:B------:R-:W-:Y:S02]  /*09d0*/  @P4 SEL R23, RZ, 0x1, P5 ;  /* 0x00000001ff174807 */ /* 0x000fe40002800000 */
[----:B------:R-:W-:Y:S01]  /*09e0*/  SEL R19, RZ, 0x1, !P1 ;  /* 0x00000001ff137807 */ /* 0x000fe20004800000 */
[----:B------:R0:W2:Y:S01]  /*09f0*/  @!UP1 SYNCS.EXCH.64 URZ, [UR6+0x178], UR4 ;  /* 0x00017804063f95b2 */ /* 0x0000a20008000100 */
[----:B------:R-:W-:Y:S01]  /*0a00*/  LOP3.LUT R23, R23, R2, RZ, 0xc0, !PT ;  /* 0x0000000217177212 */ /* 0x000fe200078ec0ff */
[----:B------:R-:W-:Y:S01]  /*0a10*/  NOP ;  /* 0x0000000000007918 */ /* 0x000fe20000000000 */
[----:B------:R-:W-:Y:S01]  /*0a20*/  SEL R19, R19, 0x2, P6 ;  /* 0x0000000213137807 */ /* 0x000fe20003000000 */
[----:B------:R-:W-:Y:S06]  /*0a30*/  @!P2 BRA `(.L_x_4) ;  /* 0x000000000008a947 */ /* 0x000fec0003800000 */
[----:B-12---:R-:W-:Y:S01]  /*0a40*/  UCGABAR_ARV ;  /* 0x00000000000079c7 */ /* 0x006fe20008000000 */
[----:B------:R-:W-:Y:S05]  /*0a50*/  BRA `(.L_x_5) ;  /* 0x0000000000047947 */ /* 0x000fea0003800000 */
.L_x_4:
[----:B-12---:R-:W-:Y:S01]  /*0a60*/  NOP ;  /* 0x0000000000007918 */ /* 0x006fe20000000000 */
.L_x_5:
[----:B------:R-:W1:Y:S01]  /*0a70*/  LDC R2, c[0x0][0x65c] ;  /* 0x00019700ff027b82 */ /* 0x000e620000000800 */
[----:B------:R-:W-:Y:S02]  /*0a80*/  IMAD.U32 R8, RZ, RZ, UR8 ;  /* 0x00000008ff087e24 */ /* 0x000fe4000f8e00ff */
[----:B------:R-:W-:Y:S01]  /*0a90*/  IMAD.MOV.U32 R9, RZ, RZ, RZ ;  /* 0x000000ffff097224 */ /* 0x000fe200078e00ff */
[----:B-1----:R-:W-:-:S04]  /*0aa0*/  ISETP.NE.AND P1, PT, R2, 0x1, PT ;  /* 0x000000010200780c */ /* 0x002fc80003f25270 */
[----:B------:R-:W-:-:S09]  /*0ab0*/  P2R R5, PR, RZ, 0x2 ;  /* 0x00000002ff057803 */ /* 0x000fd20000000000 */
[----:B------:R-:W1:Y:S01]  /*0ac0*/  @P1 LDC R17, c[0x0][0x10] ;  /* 0x00000400ff111b82 */ /* 0x000e620000000800 */
[----:B------:R-:W-:Y:S02]  /*0ad0*/  @P1 IMAD.MOV.U32 R5, RZ, RZ, RZ ;  /* 0x000000ffff051224 */ /* 0x000fe400078e00ff */
[----:B------:R-:W-:-:S05]  /*0ae0*/  @P1 IMAD.MOV.U32 R13, RZ, RZ, RZ ;  /* 0x000000ffff0d1224 */ /* 0x000fca00078e00ff */
[----:B------:R-:W2:Y:S01]  /*0af0*/  @!P1 LDC R11, c[0x0][0xc] ;  /* 0x00000300ff0b9b82 */ /* 0x000ea20000000800 */
[----:B-1----:R-:W-:-:S04]  /*0b00*/  @P1 IMAD.WIDE.U32 R16, R17, UR8, R4 ;  /* 0x0000000811101c25 */ /* 0x002fc8000f8e0004 */
[----:B------:R-:W-:Y:S02]  /*0b10*/  @P1 IMAD.IADD R17, R17, 0x1, R13 ;  /* 0x0000000111111824 */ /* 0x000fe400078e020d */
[----:B--2---:R-:W-:-:S04]  /*0b20*/  @!P1 IMAD.WIDE.U32 R8, R4, R11, R8 ;  /* 0x0000000b04089225 */ /* 0x004fc800078e0008 */
[----:B------:R-:W-:Y:S02]  /*0b30*/  @!P1 IMAD.MOV.U32 R16, RZ, RZ, R8 ;  /* 0x000000ffff109224 */ /* 0x000fe400078e0008 */
[----:B------:R-:W-:Y:S01]  /*0b40*/  @!P1 IMAD.MOV.U32 R17, RZ, RZ, R9 ;  /* 0x000000ffff119224 */ /* 0x000fe200078e0009 */
[----:B------:R-:W-:Y:S06]  /*0b50*/  @!P2 BRA `(.L_x_6) ;  /* 0x00000000000ca947 */ /* 0x000fec0003800000 */
[----:B------:R-:W-:Y:S01]  /*0b60*/  UCGABAR_WAIT ;  /* 0x0000000000007dc7 */ /* 0x000fe20008000000 */
[----:B------:R-:W-:Y:S01]  /*0b70*/  CCTL.IVALL ;  /* 0x00000000ff00798f */ /* 0x000fe20002000000 */
[----:B------:R-:W-:Y:S05]  /*0b80*/  BRA `(.L_x_7) ;  /* 0x0000000000047947 */ /* 0x000fea0003800000 */
.L_x_6:
[----:B------:R-:W-:Y:S06]  /*0b90*/  BAR.SYNC.DEFER_BLOCKING 0x0 ;  /* 0x0000000000007b1d */ /* 0x000fec0000010000 */
.L_x_7:
[----:B------:R-:W-:Y:S05]  /*0ba0*/  @!P3 BRA `(.L_x_8) ;  /* 0x000000780008b947 */ /* 0x000fea0003800000 */
[----:B------:R-:W-:-:S13]  /*0bb0*/  ISETP.GT.U32.AND P0, PT, R6, 0x1, PT ;  /* 0x000000010600780c */ /* 0x000fda0003f04070 */
[----:B0-----:R-:W-:Y:S05]  /*0bc0*/  @P0 EXIT ;  /* 0x000000000000094d */ /* 0x001fea0003800000 */
[----:B------:R-:W-:Y:S01]  /*0bd0*/  ULDC.64 UR4, c[0x0][0x650] ;  /* 0x0001940000047ab9 */ /* 0x000fe20000000a00 */
[----:B------:R-:W-:Y:S01]  /*0be0*/  PRMT R0, RZ, 0x7610, R0 ;  /* 0x00007610ff007816 */ /* 0x000fe20000000000 */
[----:B------:R-:W-:Y:S01]  /*0bf0*/  IMAD.MOV.U32 R123, RZ, RZ, -0x1 ;  /* 0xffffffffff7b7424 */ /* 0x000fe200078e00ff */
[----:B------:R-:W-:Y:S01]  /*0c00*/  ISETP.GE.U32.AND P0, PT, R16, UR4, PT ;  /* 0x0000000410007c0c */ /* 0x000fe2000bf06070 */
[----:B------:R-:W-:Y:S02]  /*0c10*/  IMAD.MOV.U32 R124, RZ, RZ, -0x1 ;  /* 0xffffffffff7c7424 */ /* 0x000fe400078e00ff */
[----:B------:R-:W-:Y:S01]  /*0c20*/  IMAD.MOV.U32 R121, RZ, RZ, -0x1 ;  /* 0xffffffffff797424 */ /* 0x000fe200078e00ff */
[----:B------:R-:W-:-:S13]  /*0c30*/  ISETP.GE.U32.AND.EX P0, PT, R17, UR5, PT, P0 ;  /* 0x0000000511007c0c */ /* 0x000fda000bf06100 */
[----:B------:R-:W-:Y:S05]  /*0c40*/  @P0 BRA `(.L_x_9) ;  /* 0x0000000400280947 */ /* 0x000fea0003800000 */
[----:B------:R-:W0:Y:S01]  /*0c50*/  LDC.64 R24, c[0x0][0x628] ;  /* 0x00018a00ff187b82 */ /* 0x000e220000000a00 */
[----:B------:R-:W-:Y:S02]  /*0c60*/  IMAD.MOV.U32 R8, RZ, RZ, R16 ;  /* 0x000000ffff087224 */ /* 0x000fe400078e0010 */
[----:B------:R-:W-:-:S05]  /*0c70*/  IMAD.MOV.U32 R9, RZ, RZ, R17 ;  /* 0x000000ffff097224 */ /* 0x000fca00078e0011 */
[----:B------:R-:W1:Y:S08]  /*0c80*/  LDC R0, c[0x0][0x630] ;  /* 0x00018c00ff007b82 */ /* 0x000e700000000800 */
[----:B------:R-:W2:Y:S01]  /*0c90*/  LDC.64 R26, c[0x0][0x620] ;  /* 0x00018800ff1a7b82 */ /* 0x000ea20000000a00 */
[----:B0-----:R-:W-:-:S04]  /*0ca0*/  ISETP.NE.U32.AND P0, PT, R24, RZ, PT ;  /* 0x000000ff1800720c */ /* 0x001fc80003f05070 */
[----:B------:R-:W-:-:S13]  /*0cb0*/  ISETP.NE.AND.EX P0, PT, R25, RZ, PT, P0 ;  /* 0x000000ff1900720c */ /* 0x000fda0003f05300 */
[----:B-12---:R-:W-:Y:S05]  /*0cc0*/  @!P0 BRA `(.L_x_10) ;  /* 0x0000000000288947 */ /* 0x006fea0003800000 */
[----:B------:R-:W0:Y:S02]  /*0cd0*/  LDC R13, c[0x0][0x634] ;  /* 0x00018d00ff0d7b82 */ /* 0x000e240000000800 */
[----:B0-----:R-:W-:-:S05]  /*0ce0*/  IADD3 R13, P0, R16, R13, RZ ;  /* 0x0000000d100d7210 */ /* 0x001fca0007f1e0ff */
[----:B------:R-:W-:-:S04]  /*0cf0*/  IMAD.X R15, RZ, RZ, R17, P0 ;  /* 0x000000ffff0f7224 */ /* 0x000fc800000e0611 */
[----:B------:R-:W-:-:S04]  /*0d00*/  IMAD.WIDE.U32 R8, R15, R24, RZ ;  /* 0x000000180f087225 */ /* 0x000fc800078e00ff */
[----:B------:R-:W-:-:S04]  /*0d10*/  IMAD.WIDE.U32 R10, P0, R13, R25, R8 ;  /* 0x000000190d0a7225 */ /* 0x000fc80007800008 */
[----:B------:R-:W-:-:S04]  /*0d20*/  IMAD.WIDE.U32 R8, R13, R24, RZ ;  /* 0x000000180d087225 */ /* 0x000fc800078e00ff */
[----:B------:R-:W-:Y:S01]  /*0d30*/  IMAD.X R13, RZ, RZ, RZ, P0 ;  /* 0x000000ffff0d7224 */ /* 0x000fe200000e06ff */
[----:B------:R-:W-:Y:S01]  /*0d40*/  IADD3 RZ, P0, R9, R10, RZ ;  /* 0x0000000a09ff7210 */ /* 0x000fe20007f1e0ff */
[----:B------:R-:W-:-:S04]  /*0d50*/  IMAD.MOV.U32 R12, RZ, RZ, R11 ;  /* 0x000000ffff0c7224 */ /* 0x000fc800078e000b */
[----:B------:R-:W-:-:S08]  /*0d60*/  IMAD.WIDE.U32.X R8, R15, R25, R12, P0 ;  /* 0x000000190f087225 */ /* 0x000fd000000e040c */
.L_x_10:
[----:B------:R-:W0:Y:S01]  /*0d70*/  LDC.64 R24, c[0x0][0x640] ;  /* 0x00019000ff187b82 */ /* 0x000e220000000a00 */
[-CC-:B------:R-:W-:Y:S01]  /*0d80*/  SHF.R.U64 R121, R8, R0.reuse, R9.reuse ;  /* 0x0000000008797219 */ /* 0x180fe20000001209 */
[----:B------:R-:W-:Y:S01]  /*0d90*/  IMAD R30, R7, R21, R4 ;  /* 0x00000015071e7224 */ /* 0x000fe200078e0204 */
[----:B------:R-:W-:Y:S01]  /*0da0*/  SHF.R.U32.HI R0, RZ, R0, R9 ;  /* 0x00000000ff007219 */ /* 0x000fe20000011609 */
[----:B------:R-:W-:Y:S01]  /*0db0*/  IMAD.MOV.U32 R21, RZ, RZ, 0x1 ;  /* 0x00000001ff157424 */ /* 0x000fe200078e00ff */
[----:B------:R-:W-:-:S03]  /*0dc0*/  IADD3 R5, P0, RZ, -R121, RZ ;  /* 0x80000079ff057210 */ /* 0x000fc60007f1e0ff */
[----:B------:R-:W1:Y:S02]  /*0dd0*/  LDC R6, c[0x0][0x618] ;  /* 0x00018600ff067b82 */ /* 0x000e640000000800 */
[----:B------:R-:W-:-:S04]  /*0de0*/  IMAD.X R9, RZ, RZ, ~R0, P0 ;  /* 0x000000ffff097224 */ /* 0x000fc800000e0e00 */
[-C--:B------:R-:W-:Y:S02]  /*0df0*/  IMAD R0, R9, R26.reuse, RZ ;  /* 0x0000001a09007224 */ /* 0x080fe400078e02ff */
[----:B------:R-:W2:Y:S01]  /*0e00*/  LDC R11, c[0x0][0x608] ;  /* 0x00018200ff0b7b82 */ /* 0x000ea20000000800 */
[----:B------:R-:W-:-:S04]  /*0e10*/  IMAD.WIDE.U32 R8, R5, R26, R16 ;  /* 0x0000001a05087225 */ /* 0x000fc800078e0010 */
[----:B------:R-:W-:-:S03]  /*0e20*/  IMAD R5, R5, R27, R0 ;  /* 0x0000001b05057224 */ /* 0x000fc600078e0200 */
[----:B------:R-:W3:Y:S01]  /*0e30*/  LDC R12, c[0x0][0x658] ;  /* 0x00019600ff0c7b82 */ /* 0x000ee20000000800 */
[----:B0-----:R-:W-:Y:S01]  /*0e40*/  ISETP.NE.U32.AND P0, PT, R24, RZ, PT ;  /* 0x000000ff1800720c */ /* 0x001fe20003f05070 */
[----:B------:R-:W-:Y:S02]  /*0e50*/  IMAD.IADD R5, R9, 0x1, R5 ;  /* 0x0000000109057824 */ /* 0x000fe400078e0205 */
[----:B------:R-:W-:Y:S01]  /*0e60*/  IMAD.MOV.U32 R9, RZ, RZ, -0x1 ;  /* 0xffffffffff097424 */ /* 0x000fe200078e00ff */
[----:B------:R-:W-:-:S03]  /*0e70*/  ISETP.NE.AND.EX P0, PT, R25, RZ, PT, P0 ;  /* 0x000000ff1900720c */ /* 0x000fc60003f05300 */
[----:B------:R-:W0:Y:S01]  /*0e80*/  LDC R15, c[0x0][0x600] ;  /* 0x00018000ff0f7b82 */ /* 0x000e220000000800 */
[-CC-:B-1----:R-:W-:Y:S02]  /*0e90*/  SHF.R.U64 R13, R8, R6.reuse, R5.reuse ;  /* 0x00000006080d7219 */ /* 0x182fe40000001205 */
[----:B------:R-:W-:-:S05]  /*0ea0*/  SHF.R.U32.HI R0, RZ, R6, R5 ;  /* 0x00000006ff007219 */ /* 0x000fca0000011605 */
[----:B------:R-:W1:Y:S01]  /*0eb0*/  LDC R14, c[0x0][0x648] ;  /* 0x00019200ff0e7b82 */ /* 0x000e620000000800 */
[-CC-:B--2---:R-:W-:Y:S02]  /*0ec0*/  SHF.R.U64 R27, R13, R11.reuse, R0.reuse ;  /* 0x0000000b0d1b7219 */ /* 0x184fe40000001200 */
[----:B------:R-:W-:-:S05]  /*0ed0*/  SHF.R.U32.HI R5, RZ, R11, R0 ;  /* 0x0000000bff057219 */ /* 0x000fca0000011600 */
[----:B------:R-:W2:Y:S01]  /*0ee0*/  LDC R20, c[0x0][0x638] ;  /* 0x00018e00ff147b82 */ /* 0x000ea20000000800 */
[-CC-:B---3--:R-:W-:Y:S02]  /*0ef0*/  SHF.R.U64 R28, R27, R12.reuse, R5.reuse ;  /* 0x0000000c1b1c7219 */ /* 0x188fe40000001205 */
[-C--:B------:R-:W-:Y:S02]  /*0f00*/  SHF.L.U32 R0, R9, R12.reuse, RZ ;  /* 0x0000000c09007219 */ /* 0x080fe400000006ff */
[----:B------:R-:W-:Y:S01]  /*0f10*/  SHF.R.U32.HI R5, RZ, R12, R5 ;  /* 0x0000000cff057219 */ /* 0x000fe20000011605 */
[----:B------:R-:W-:Y:S01]  /*0f20*/  IMAD.MOV.U32 R4, RZ, RZ, R28 ;  /* 0x000000ffff047224 */ /* 0x000fe200078e001c */
[----:B------:R-:W-:Y:S01]  /*0f30*/  LOP3.LUT R10, RZ, R0, RZ, 0x33, !PT ;  /* 0x00000000ff0a7212 */ /* 0x000fe200078e33ff */
[----:B------:R-:W3:Y:S01]  /*0f40*/  LDC R26, c[0x0][0x610] ;  /* 0x00018400ff1a7b82 */ /* 0x000ee20000000800 */
[----:B------:R-:W-:Y:S05]  /*0f50*/  @!P0 BRA `(.L_x_11) ;  /* 0x0000000000288947 */ /* 0x000fea0003800000 */
[----:B------:R-:W4:Y:S02]  /*0f60*/  LDC R9, c[0x0][0x64c] ;  /* 0x00019300ff097b82 */ /* 0x000f240000000800 */
[----:B----4-:R-:W-:-:S05]  /*0f70*/  IADD3 R9, P0, R28, R9, RZ ;  /* 0x000000091c097210 */ /* 0x010fca0007f1e0ff */
        /* <DEDUP_REMOVED lines=8> */
.L_x_11:
[----:B-1----:R-:W-:Y:S01]  /*1000*/  SHF.R.U64 R4, R4, R14, R5 ;  /* 0x0000000e04047219 */ /* 0x002fe20000001205 */
[----:B0-----:R-:W-:Y:S01]  /*1010*/  VIADD R6, R15, 0xffffffff ;  /* 0xffffffff0f067836 */ /* 0x001fe20000000000 */
[----:B------:R-:W-:Y:S02]  /*1020*/  SHF.L.U32 R0, R21, R12, RZ ;  /* 0x0000000c15007219 */ /* 0x000fe400000006ff */
[----:B------:R-:W-:Y:S01]  /*1030*/  LOP3.LUT R5, R27, R10, RZ, 0xc0, !PT ;  /* 0x0000000a1b057212 */ /* 0x000fe200078ec0ff */
[----:B------:R-:W-:Y:S01]  /*1040*/  IMAD.MOV R7, RZ, RZ, -R4 ;  /* 0x000000ffff077224 */ /* 0x000fe200078e0a04 */
[----:B------:R-:W-:Y:S02]  /*1050*/  SEL R3, R3, R30, !P1 ;  /* 0x0000001e03037207 */ /* 0x000fe40004800000 */
[----:B------:R-:W-:Y:S01]  /*1060*/  LOP3.LUT R6, R13, R6, RZ, 0xc0, !PT ;  /* 0x000000060d067212 */ /* 0x000fe200078ec0ff */
[----:B------:R-:W-:Y:S02]  /*1070*/  IMAD R4, R0, R4, R5 ;  /* 0x0000000400047224 */ /* 0x000fe400078e0205 */
[----:B--2---:R-:W-:-:S02]  /*1080*/  IMAD R0, R7, R20, R28 ;  /* 0x0000001407007224 */ /* 0x004fc400078e021c */
[----:B---3--:R-:W-:Y:S02]  /*1090*/  IMAD R3, R4, R26, R3 ;  /* 0x0000001a04037224 */ /* 0x008fe400078e0203 */
[----:B------:R-:W-:Y:S02]  /*10a0*/  IMAD.MOV.U32 R5, RZ, RZ, 0x1 ;  /* 0x00000001ff057424 */ /* 0x000fe400078e00ff */
[----:B------:R-:W-:-:S03]  /*10b0*/  IMAD R4, R0, R15, R6 ;  /* 0x0000000f00047224 */ /* 0x000fc600078e0206 */
[----:B------:R-:W-:Y:S02]  /*10c0*/  PRMT R0, R5, 0x7610, R0 ;  /* 0x0000761005007816 */ /* 0x000fe40000000000 */
[----:B------:R-:W-:Y:S02]  /*10d0*/  SEL R124, R4, R3, !P1 ;  /* 0x00000003047c7207 */ /* 0x000fe40004800000 */
[----:B------:R-:W-:-:S07]  /*10e0*/  SEL R123, R3, R4, !P1 ;  /* 0x00000004037b7207 */ /* 0x000fce0004800000 */
.L_x_9:
[----:B------:R-:W-:-:S08]  /*10f0*/  NOP ;  /* 0x0000000000007918 */ /* 0x000fd00000000000 */
[----:B------:R-:W0:Y:S02]  /*1100*/  USETMAXREG.TRY_ALLOC.CTAPOOL UP0, 0xe8 ;  /* 0x000000e8000079c8 */ /* 0x000e240008000600 */
[----:B0-----:R-:W-:-:S13]  /*1110*/  PLOP3.LUT P0, PT, PT, PT, UP0, 0x80, 0x0 ;  /* 0x000000000000781c */ /* 0x001fda0003f0f008 */
[----:B------:R-:W-:Y:S05]  /*1120*/  @!P0 BRA `(.L_x_9) ;  /* 0xfffffffc00f08947 */ /* 0x000fea000383ffff */
[----:B------:R-:W-:Y:S01]  /*1130*/  ULDC.64 UR4, c[0x0][0x598] ;  /* 0x0001660000047ab9 */ /* 0x000fe20000000a00 */
[----:B------:R-:W-:Y:S01]  /*1140*/  ULDC.64 UR36, c[0x0][0x208] ;  /* 0x0000820000247ab9 */ /* 0x000fe20000000a00 */
[----:B------:R-:W-:-:S04]  /*1150*/  ISETP.NE.U32.AND P0, PT, RZ, UR4, PT ;  /* 0x00000004ff007c0c */ /* 0x000fc8000bf05070 */
[----:B------:R-:W-:-:S13]  /*1160*/  ISETP.NE.AND.EX P0, PT, RZ, UR5, PT, P0 ;  /* 0x00000005ff007c0c */ /* 0x000fda000bf05300 */
[----:B------:R-:W-:Y:S05]  /*1170*/  @!P0 BRA `(.L_x_12) ;  /* 0x00000000001c8947 */ /* 0x000fea0003800000 */
[----:B------:R-:W0:Y:S02]  /*1180*/  LDC.64 R4, c[0x0][0x598] ;  /* 0x00016600ff047b82 */ /* 0x000e240000000a00 */
[----:B0-----:R-:W2:Y:S02]  /*1190*/  LDG.E.64 R4, desc[UR36][R4.64] ;  /* 0x0000002404047981 */ /* 0x001ea4000c1e1b00 */
[----:B--2---:R-:W-:-:S04]  /*11a0*/  ISETP.NE.U32.AND P0, PT, R4, RZ, PT ;  /* 0x000000ff0400720c */ /* 0x004fc80003f05070 */
[----:B------:R-:W-:-:S13]  /*11b0*/  ISETP.NE.AND.EX P0, PT, R5, RZ, PT, P0 ;  /* 0x000000ff0500720c */ /* 0x000fda0003f05300 */
[----:B------:R-:W-:Y:S05]  /*11c0*/  @!P0 BRA `(.L_x_12) ;  /* 0x0000000000088947 */ /* 0x000fea0003800000 */
[----:B------:R0:W5:Y:S01]  /*11d0*/  LD.E R120, desc[UR36][R4.64] ;  /* 0x0000002404787980 */ /* 0x000162000c101900 */
[----:B------:R-:W-:Y:S05]  /*11e0*/  BRA `(.L_x_13) ;  /* 0x0000000000247947 */ /* 0x000fea0003800000 */
.L_x_12:
[----:B------:R-:W-:Y:S02]  /*11f0*/  ULDC.64 UR4, c[0x0][0x588] ;  /* 0x0001620000047ab9 */ /* 0x000fe40000000a00 */
[----:B------:R-:W-:-:S04]  /*1200*/  ISETP.NE.U32.AND P0, PT, RZ, UR4, PT ;  /* 0x00000004ff007c0c */ /* 0x000fc8000bf05070 */
[----:B------:R-:W-:-:S13]  /*1210*/  ISETP.NE.AND.EX P0, PT, RZ, UR5, PT, P0 ;  /* 0x00000005ff007c0c */ /* 0x000fda000bf05300 */
[----:B------:R-:W-:Y:S05]  /*1220*/  @!P0 BRA `(.L_x_14) ;  /* 0x00000000000c8947 */ /* 0x000fea0003800000 */
[----:B------:R-:W0:Y:S02]  /*1230*/  LDC.64 R4, c[0x0][0x588] ;  /* 0x00016200ff047b82 */ /* 0x000e240000000a00 */
[----:B0-----:R1:W5:Y:S01]  /*1240*/  LDG.E R120, desc[UR36][R4.64] ;  /* 0x0000002404787981 */ /* 0x001362000c1e1900 */
[----:B------:R-:W-:Y:S05]  /*1250*/  BRA `(.L_x_13) ;  /* 0x0000000000087947 */ /* 0x000fea0003800000 */
.L_x_14:
[----:B------:R-:W-:Y:S02]  /*1260*/  ULDC UR4, c[0x0][0x580] ;  /* 0x0001600000047ab9 */ /* 0x000fe40000000800 */
[----:B------:R-:W-:-:S07]  /*1270*/  IMAD.U32 R120, RZ, RZ, UR4 ;  /* 0x00000004ff787e24 */ /* 0x000fce000f8e00ff */
.L_x_13:
[----:B------:R-:W-:Y:S02]  /*1280*/  ULDC.64 UR4, c[0x0][0x5a0] ;  /* 0x0001680000047ab9 */ /* 0x000fe40000000a00 */
[----:B------:R-:W-:-:S04]  /*1290*/  ISETP.NE.U32.AND P0, PT, RZ, UR4, PT ;  /* 0x00000004ff007c0c */ /* 0x000fc8000bf05070 */
[----:B------:R-:W-:-:S13]  /*12a0*/  ISETP.NE.AND.EX P0, PT, RZ, UR5, PT, P0 ;  /* 0x00000005ff007c0c */ /* 0x000fda000bf05300 */
[----:B------:R-:W-:Y:S05]  /*12b0*/  @!P0 BRA `(.L_x_15) ;  /* 0x00000000001c8947 */ /* 0x000fea0003800000 */
[----:B01----:R-:W0:Y:S02]  /*12c0*/  LDC.64 R4, c[0x0][0x5a0] ;  /* 0x00016800ff047b82 */ /* 0x003e240000000a00 */
[----:B0-----:R-:W2:Y:S02]  /*12d0*/  LDG.E.64 R4, desc[UR36][R4.64] ;  /* 0x0000002404047981 */ /* 0x001ea4000c1e1b00 */
[----:B--2---:R-:W-:-:S04]  /*12e0*/  ISETP.NE.U32.AND P0, PT, R4, RZ, PT ;  /* 0x000000ff0400720c */ /* 0x004fc80003f05070 */
[----:B------:R-:W-:-:S13]  /*12f0*/  ISETP.NE.AND.EX P0, PT, R5, RZ, PT, P0 ;  /* 0x000000ff0500720c */ /* 0x000fda0003f05300 */
[----:B------:R-:W-:Y:S05]  /*1300*/  @!P0 BRA `(.L_x_15) ;  /* 0x0000000000088947 */ /* 0x000fea0003800000 */
[----:B------:R0:W5:Y:S01]  /*1310*/  LD.E R122, desc[UR36][R4.64] ;  /* 0x00000024047a7980 */ /* 0x000162000c101900 */
[----:B------:R-:W-:Y:S05]  /*1320*/  BRA `(.L_x_16) ;  /* 0x0000000000247947 */ /* 0x000fea0003800000 */
.L_x_15:
[----:B------:R-:W-:Y:S02]  /*1330*/  ULDC.64 UR4, c[0x0][0x590] ;  /* 0x0001640000047ab9 */ /* 0x000fe40000000a00 */
[----:B------:R-:W-:-:S04]  /*1340*/  ISETP.NE.U32.AND P0, PT, RZ, UR4, PT ;  /* 0x00000004ff007c0c */ /* 0x000fc8000bf05070 */
[----:B------:R-:W-:-:S13]  /*1350*/  ISETP.NE.AND.EX P0, PT, RZ, UR5, PT, P0 ;  /* 0x00000005ff007c0c */ /* 0x000fda000bf05300 */
[----:B------:R-:W-:Y:S05]  /*1360*/  @!P0 BRA `(.L_x_17) ;  /* 0x00000000000c8947 */ /* 0x000fea0003800000 */
[----:B01----:R-:W0:Y:S02]  /*1370*/  LDC.64 R4, c[0x0][0x590] ;  /* 0x00016400ff047b82 */ /* 0x003e240000000a00 */
[----:B0-----:R1:W5:Y:S01]  /*1380*/  LDG.E R122, desc[UR36][R4.64] ;  /* 0x00000024047a7981 */ /* 0x001362000c1e1900 */
[----:B------:R-:W-:Y:S05]  /*1390*/  BRA `(.L_x_16) ;  /* 0x0000000000087947 */ /* 0x000fea0003800000 */
.L_x_17:
[----:B------:R-:W-:Y:S02]  /*13a0*/  ULDC UR4, c[0x0][0x584] ;  /* 0x0001610000047ab9 */ /* 0x000fe40000000800 */
[----:B------:R-:W-:-:S07]  /*13b0*/  IMAD.U32 R122, RZ, RZ, UR4 ;  /* 0x00000004ff7a7e24 */ /* 0x000fce000f8e00ff */
.L_x_16:
[----:B------:R-:W-:-:S13]  /*13c0*/  LOP3.LUT P0, RZ, R0, 0xff, RZ, 0xc0, !PT ;  /* 0x000000ff00ff7812 */ /* 0x000fda000780c0ff */
[----:B------:R-:W-:Y:S05]  /*13d0*/  @!P0 EXIT ;  /* 0x000000000000894d */ /* 0x000fea0003800000 */
[----:B------:R-:W-:Y:S01]  /*13e0*/  ULDC UR4, c[0x0][0x28c] ;  /* 0x0000a30000047ab9 */ /* 0x000fe20000000800 */
[----:B------:R-:W-:Y:S01]  /*13f0*/  LOP3.LUT R126, R19, 0x1, RZ, 0xfc, !PT ;  /* 0x00000001137e7812 */ /* 0x000fe200078efcff */
[----:B------:R-:W-:Y:S01]  /*1400*/  UIADD3 UR4, UR4, 0xf, URZ ;  /* 0x0000000f04047890 */ /* 0x000fe2000fffe03f */
[----:B------:R-:W-:Y:S01]  /*1410*/  UMOV UR38, URZ ;  /* 0x0000003f00267c82 */ /* 0x000fe20008000000 */
[----:B------:R-:W-:Y:S02]  /*1420*/  UMOV UR39, URZ ;  /* 0x0000003f00277c82 */ /* 0x000fe40008000000 */
[----:B------:R-:W-:-:S04]  /*1430*/  USHF.R.S32.HI UR5, URZ, 0x1f, UR4 ;  /* 0x0000001f3f057899 */ /* 0x000fc80008011404 */
[----:B------:R-:W-:-:S04]  /*1440*/  ULEA.HI UR5, UR5, UR4, URZ, 0x4 ;  /* 0x0000000405057291 */ /* 0x000fc8000f8f203f */
[----:B------:R-:W-:-:S12]  /*1450*/  USHF.R.S32.HI UR40, URZ, 0x4, UR5 ;  /* 0x000000043f287899 */ /* 0x000fd80008011405 */
.L_x_229:
[----:B------:R-:W-:Y:S01]  /*1460*/  LOP3.LUT R0, R18, 0x80, RZ, 0xc0, !PT ;  /* 0x0000008012007812 */ /* 0x000fe200078ec0ff */
[----:B--2---:R-:W2:Y:S01]  /*1470*/  S2UR UR7, SR_CgaCtaId ;  /* 0x00000000000779c3 */ /* 0x004ea20000008800 */
[----:B------:R-:W-:Y:S02]  /*1480*/  UMOV UR6, 0x400 ;  /* 0x0000040000067882 */ /* 0x000fe40000000000 */
[----:B------:R-:W-:-:S06]  /*1490*/  SHF.R.U32.HI R0, RZ, 0x7, R0 ;  /* 0x00000007ff007819 */ /* 0x000fcc0000011600 */
[----:B---3--:R-:W3:Y:S01]  /*14a0*/  SHFL.IDX PT, R0, R0, RZ, 0x1f ;  /* 0x00001fff00007589 */ /* 0x008ee200000e0000 */
[----:B--2---:R-:W-:Y:S01]  /*14b0*/  ULEA UR42, UR7, UR6, 0x18 ;  /* 0x00000006072a7291 */ /* 0x004fe2000f8ec03f */
[----:B---3--:R-:W-:-:S13]  /*14c0*/  R2UR UR4, R0 ;  /* 0x00000000000472ca */ /* 0x008fda00000e0000 */
[----:B------:R-:W-:-:S04]  /*14d0*/  ULEA.HI UR5, UR4, UR4, URZ, 0x1 ;  /* 0x0000000404057291 */ /* 0x000fc8000f8f083f */
[----:B------:R-:W-:-:S04]  /*14e0*/  ULOP3.LUT UR5, UR5, 0x1ffffe, URZ, 0xc0, !UPT ;  /* 0x001ffffe05057892 */ /* 0x000fc8000f8ec03f */
[----:B------:R-:W-:-:S03]  /*14f0*/  UIADD3 UR5, UR4, -UR5, URZ ;  /* 0x8000000504057290 */ /* 0x000fc6000fffe03f */
[----:B------:R-:W-:Y:S01]  /*1500*/  ULDC UR4, c[0x0][0x28c] ;  /* 0x0000a30000047ab9 */ /* 0x000fe20000000800 */
[----:B------:R-:W-:Y:S01]  /*1510*/  ULEA UR5, UR5, UR42, 0xb ;  /* 0x0000002a05057291 */ /* 0x000fe2000f8e583f */
[----:B------:R-:W-:-:S03]  /*1520*/  ISETP.LT.AND P0, PT, RZ, UR4, PT ;  /* 0x00000004ff007c0c */ /* 0x000fc6000bf01270 */
[----:B------:R-:W-:-:S04]  /*1530*/  UIADD3 UR5, UR5, 0x280, URZ ;  /* 0x0000028005057890 */ /* 0x000fc8000fffe03f */
[----:B------:R-:W-:-:S04]  /*1540*/  USHF.R.U32.HI UR5, URZ, 0x4, UR5 ;  /* 0x000000043f057899 */ /* 0x000fc80008011605 */
[----:B------:R-:W-:Y:S02]  /*1550*/  ULOP3.LUT UR41, UR5, 0x3fff, URZ, 0xc0, !UPT ;  /* 0x00003fff05297892 */ /* 0x000fe4000f8ec03f */
[----:B-1--4-:R-:W-:Y:S10]  /*1560*/  @P0 BRA `(.L_x_18) ;  /* 0x0000000000400947 */ /* 0x012ff40003800000 */
[----:B------:R-:W-:Y:S01]  /*1570*/  MOV R0, 0x0 ;  /* 0x0000000000007802 */ /* 0x000fe20000000f00 */
[----:B------:R-:W-:Y:S01]  /*1580*/  ULDC.64 UR4, c[0x4][0x68] ;  /* 0x01001a0000047ab9 */ /* 0x000fe20000000a00 */
[----:B------:R-:W-:Y:S01]  /*1590*/  ULDC.64 UR6, c[0x4][0x8] ;  /* 0x0100020000067ab9 */ /* 0x000fe20000000a00 */
[----:B01----:R-:W-:Y:S01]  /*15a0*/  IMAD.U32 R4, RZ, RZ, UR4 ;  /* 0x00000004ff047e24 */ /* 0x003fe2000f8e00ff */
[----:B------:R0:W1:Y:S01]  /*15b0*/  LDC.64 R14, c[0x4][R0] ;  /* 0x01000000000e7b82 */ /* 0x0000620000000a00 */
[----:B------:R-:W-:Y:S01]  /*15c0*/  IMAD.U32 R5, RZ, RZ, UR5 ;  /* 0x00000005ff057e24 */ /* 0x000fe2000f8e00ff */
[----:B------:R-:W-:Y:S01]  /*15d0*/  ULDC.64 UR4, c[0x4][0x70] ;  /* 0x01001c0000047ab9 */ /* 0x000fe20000000a00 */
[----:B------:R-:W-:Y:S02]  /*15e0*/  IMAD.U32 R10, RZ, RZ, UR6 ;  /* 0x00000006ff0a7e24 */ /* 0x000fe4000f8e00ff */
[----:B------:R-:W-:Y:S02]  /*15f0*/  IMAD.U32 R6, RZ, RZ, UR4 ;  /* 0x00000004ff067e24 */ /* 0x000fe4000f8e00ff */
[----:B------:R-:W-:-:S02]  /*1600*/  IMAD.U32 R7, RZ, RZ, UR5 ;  /* 0x00000005ff077e24 */ /* 0x000fc4000f8e00ff */
[----:B------:R-:W-:Y:S02]  /*1610*/  IMAD.U32 R11, RZ, RZ, UR7 ;  /* 0x00000007ff0b7e24 */ /* 0x000fe4000f8e00ff */
[----:B------:R-:W-:Y:S02]  /*1620*/  IMAD.MOV.U32 R8, RZ, RZ, 0x1e1 ;  /* 0x000001e1ff087424 */ /* 0x000fe400078e00ff */
[----:B------:R-:W-:Y:S02]  /*1630*/  IMAD.MOV.U32 R12, RZ, RZ, 0x1 ;  /* 0x00000001ff0c7424 */ /* 0x000fe400078e00ff */
[----:B0-----:R-:W-:-:S07]  /*1640*/  IMAD.MOV.U32 R13, RZ, RZ, RZ ;  /* 0x000000ffff0d7224 */ /* 0x001fce00078e00ff */
[----:B------:R-:W-:-:S07]  /*1650*/  LEPC R20, `(.L_x_18) ;  /* 0x000000001014794e */ /* 0x000fce0000000000 */
[----:B-1---5:R-:W-:Y:S05]  /*1660*/  CALL.ABS.NOINC R14 ;  /* 0x000000000e007343 */ /* 0x022fea0003c00000 */
.L_x_18:
[----:B------:R-:W-:-:S13]  /*1670*/  ISETP.NE.AND P0, PT, R126, 0x3, PT ;  /* 0x000000037e00780c */ /* 0x000fda0003f05270 */
[----:B------:R-:W-:Y:S05]  /*1680*/  @!P0 BRA `(.L_x_19) ;  /* 0x0000000000048947 */ /* 0x000fea0003800000 */
[----:B------:R-:W-:Y:S01]  /*1690*/  BPT.TRAP 0x1 ;  /* 0x000000040000795c */ /* 0x000fe20000300000 */
.L_x_19:
[----:B------:R-:W-:Y:S02]  /*16a0*/  IMAD.U32 R3, RZ, RZ, UR39 ;  /* 0x00000027ff037e24 */ /* 0x000fe4000f8e00ff */
[----:B------:R-:W-:-:S03]  /*16b0*/  IMAD.U32 R0, RZ, RZ, UR38 ;  /* 0x00000026ff007e24 */ /* 0x000fc6000f8e00ff */
[----:B------:R-:W-:Y:S02]  /*16c0*/  LEA R3, R3, UR42, 0x3 ;  /* 0x0000002a03037c11 */ /* 0x000fe4000f8e18ff */
[----:B------:R-:W-:-:S04]  /*16d0*/  SHF.L.U32 R0, R0, 0x1f, RZ ;  /* 0x0000001f00007819 */ /* 0x000fc800000006ff */
[----:B------:R2:W3:Y:S01]  /*16e0*/  SYNCS.PHASECHK.TRANS64.TRYWAIT P1, [R3+URZ], R0 ;  /* 0x00000000030075a7 */ /* 0x0004e2000802017f */
[----:B------:R-:W-:Y:S05]  /*16f0*/  @!P0 BRA `(.L_x_20) ;  /* 0x0000000000048947 */ /* 0x000fea0003800000 */
[----:B------:R-:W-:Y:S01]  /*1700*/  BPT.TRAP 0x1 ;  /* 0x000000040000795c */ /* 0x000fe20000300000 */
.L_x_20:
[----:B---3--:R-:W-:Y:S05]  /*1710*/  @P1 BRA `(.L_x_21) ;  /* 0x0000000000081947 */ /* 0x008fea0003800000 */
[----:B------:R-:W3:Y:S02]  /*1720*/  SYNCS.PHASECHK.TRANS64.TRYWAIT P1, [R3+URZ], R0 ;  /* 0x00000000030075a7 */ /* 0x000ee4000802017f */
[----:B---3--:R-:W-:Y:S05]  /*1730*/  @!P1 BRA `(.L_x_22) ;  /* 0x0000008c00109947 */ /* 0x008fea0003800000 */
.L_x_21:
[----:B------:R-:W-:-:S04]  /*1740*/  UISETP.LT.AND UP0, UPT, UR40, 0x1, UPT ;  /* 0x000000012800788c */ /* 0x000fc8000bf01270 */
[----:B------:R-:W-:-:S06]  /*1750*/  USEL UR4, UR40, 0x1, UP0 ;  /* 0x0000000128047887 */ /* 0x000fcc0008000000 */
[----:B--23--:R-:W-:Y:S01]  /*1760*/  IMAD.U32 R0, RZ, RZ, UR4 ;  /* 0x00000004ff007e24 */ /* 0x00cfe2000f8e00ff */
[----:B------:R-:W-:Y:S05]  /*1770*/  WARPSYNC.ALL ;  /* 0x0000000000007948 */ /* 0x000fea0003800000 */
[----:B------:R-:W-:-:S04]  /*1780*/  IADD3 R0, -R0, UR40, RZ ;  /* 0x0000002800007c10 */ /* 0x000fc8000fffe1ff */
[----:B------:R-:W-:Y:S01]  /*1790*/  ISETP.GE.AND P1, PT, R0, 0x1, PT ;  /* 0x000000010000780c */ /* 0x000fe20003f26270 */
[----:B------:R-:W-:Y:S01]  /*17a0*/  UIADD3 UR4, UR42, 0x16280, URZ ;  /* 0x000162802a047890 */ /* 0x000fe2000fffe03f */
[----:B------:R-:W-:Y:S01]  /*17b0*/  WARPGROUP.ARRIVE ;  /* 0x00000000000079c5 */ /* 0x000fe20000000000 */
[----:B------:R-:W-:Y:S02]  /*17c0*/  ULOP3.LUT UR41, UR41, 0x10000, URZ, 0xfc, !UPT ;  /* 0x0001000029297892 */ /* 0x000fe4000f8efc3f */
[----:B------:R-:W-:Y:S01]  /*17d0*/  USHF.R.U32.HI UR4, URZ, 0x4, UR4 ;  /* 0x000000043f047899 */ /* 0x000fe20008011604 */
[----:B------:R-:W-:Y:S01]  /*17e0*/  UMOV UR5, 0xc0000010 ;  /* 0xc000001000057882 */ /* 0x000fe20000000000 */
[----:B------:R-:W-:Y:S02]  /*17f0*/  UMOV UR7, 0xc0000010 ;  /* 0xc000001000077882 */ /* 0x000fe40000000000 */
[----:B------:R-:W-:-:S04]  /*1800*/  ULOP3.LUT UR4, UR4, 0x3fff, URZ, 0xc0, !UPT ;  /* 0x00003fff04047892 */ /* 0x000fc8000f8ec03f */
[----:B------:R-:W-:Y:S02]  /*1810*/  ULOP3.LUT UR9, UR4, 0x10000, URZ, 0xfc, !UPT ;  /* 0x0001000004097892 */ /* 0x000fe4000f8efc3f */
[----:B------:R-:W-:Y:S02]  /*1820*/  ULEA UR4, UR39, UR41, 0x8 ;  /* 0x0000002927047291 */ /* 0x000fe4000f8e403f */
[----:B------:R-:W-:-:S09]  /*1830*/  UIMAD UR6, UR39, 0x180, UR9 ;  /* 0x00000180270678a4 */ /* 0x000fd2000f8e0209 */
[----:B------:R-:W-:Y:S03]  /*1840*/  HGMMA.64x192x16.F32 R24, gdesc[UR4], RZ, !UPT, gsb0 ;  /* 0x02e00000041879f0 */ /* 0x000fe6000c0008ff */
[----:B------:R-:W-:Y:S02]  /*1850*/  WARPGROUP.DEPBAR.LE gsb0, 0x0 ;  /* 0x00008000000079c5 */ /* 0x000fe40000010000 */
[----:B------:R-:W-:Y:S05]  /*1860*/  @!P1 BRA `(.L_x_23) ;  /* 0x0000000000c09947 */ /* 0x000fea0003800000 */
[----:B------:R-:W-:Y:S02]  /*1870*/  UIADD3 UR4, UR39, 0x1, URZ ;  /* 0x0000000127047890 */ /* 0x000fe4000fffe03f */
[----:B------:R-:W-:Y:S02]  /*1880*/  IMAD.U32 R3, RZ, RZ, UR39 ;  /* 0x00000027ff037e24 */ /* 0x000fe4000f8e00ff */
[----:B------:R-:W-:-:S04]  /*1890*/  UISETP.NE.AND UP0, UPT, UR4, 0x16, UPT ;  /* 0x000000160400788c */ /* 0x000fc8000bf05270 */
[----:B------:R-:W-:Y:S02]  /*18a0*/  USEL UR5, URZ, 0x1, UP0 ;  /* 0x000000013f057887 */ /* 0x000fe40008000000 */
[----:B------:R-:W-:Y:S02]  /*18b0*/  USEL UR8, UR4, URZ, UP0 ;  /* 0x0000003f04087287 */ /* 0x000fe40008000000 */
[----:B------:R-:W-:-:S06]  /*18c0*/  ULOP3.LUT UR5, UR38, UR5, URZ, 0x3c, !UPT ;  /* 0x0000000526057292 */ /* 0x000fcc000f8e3c3f */
[----:B------:R-:W-:-:S07]  /*18d0*/  IMAD.U32 R6, RZ, RZ, UR5 ;  /* 0x00000005ff067e24 */ /* 0x000fce000f8e00ff */
.L_x_30:
[----:B------:R-:W-:Y:S05]  /*18e0*/  @!P0 BRA `(.L_x_24) ;  /* 0x0000000000048947 */ /* 0x000fea0003800000 */
[----:B------:R-:W-:Y:S01]  /*18f0*/  BPT.TRAP 0x1 ;  /* 0x000000040000795c */ /* 0x000fe20000300000 */
.L_x_24:
[----:B------:R-:W2:Y:S01]  /*1900*/  S2UR UR5, SR_CgaCtaId ;  /* 0x00000000000579c3 */ /* 0x000ea20000008800 */
[----:B------:R-:W-:Y:S01]  /*1910*/  UMOV UR4, 0x400 ;  /* 0x0000040000047882 */ /* 0x000fe20000000000 */
[----:B01----:R-:W-:Y:S01]  /*1920*/  SHF.L.U32 R4, R6, 0x1f, RZ ;  /* 0x0000001f06047819 */ /* 0x003fe200000006ff */
[----:B--2---:R-:W-:-:S04]  /*1930*/  ULEA UR10, UR5, UR4, 0x18 ;  /* 0x00000004050a7291 */ /* 0x004fc8000f8ec03f */
[----:B------:R-:W-:-:S09]  /*1940*/  ULEA UR4, UR8, UR10, 0x3 ;  /* 0x0000000a08047291 */ /* 0x000fd2000f8e183f */
[----:B------:R0:W1:Y:S01]  /*1950*/  SYNCS.PHASECHK.TRANS64.TRYWAIT P1, [UR4], R4 ;  /* 0x00000004ff0075a7 */ /* 0x0000620008020144 */
[----:B------:R-:W-:Y:S05]  /*1960*/  @!P0 BRA `(.L_x_25) ;  /* 0x0000000000048947 */ /* 0x000fea0003800000 */
[----:B------:R-:W-:Y:S01]  /*1970*/  BPT.TRAP 0x1 ;  /* 0x000000040000795c */ /* 0x000fe20000300000 */
.L_x_25:
[----:B-1----:R-:W-:Y:S05]  /*1980*/  @P1 BRA `(.L_x_26) ;  /* 0x0000000000081947 */ /* 0x002fea0003800000 */
[----:B------:R-:W1:Y:S02]  /*1990*/  SYNCS.PHASECHK.TRANS64.TRYWAIT P1, [UR4], R4 ;  /* 0x00000004ff0075a7 */ /* 0x000e640008020144 */
[----:B-1----:R-:W-:Y:S05]  /*19a0*/  @!P1 BRA `(.L_x_27) ;  /* 0x0000008800889947 */ /* 0x002fea0003800000 */
.L_x_26:
[----:B------:R-:W-:Y:S01]  /*19b0*/  ULEA UR4, UR8, UR41, 0x8 ;  /* 0x0000002908047291 */ /* 0x000fe2000f8e403f */
[----:B------:R-:W-:Y:S01]  /*19c0*/  WARPGROUP.ARRIVE ;  /* 0x00000000000079c5 */ /* 0x000fe20000000000 */
[----:B------:R-:W-:Y:S01]  /*19d0*/  UIMAD UR6, UR8, 0x180, UR9 ;  /* 0x00000180080678a4 */ /* 0x000fe2000f8e0209 */
[----:B------:R-:W-:Y:S01]  /*19e0*/  UMOV UR5, 0xc0000010 ;  /* 0xc000001000057882 */ /* 0x000fe20000000000 */
[----:B------:R-:W-:-:S07]  /*19f0*/  UMOV UR7, 0xc0000010 ;  /* 0xc000001000077882 */ /* 0x000fce0000000000 */
[----:B------:R-:W-:Y:S03]  /*1a00*/  HGMMA.64x192x16.F32 R24, gdesc[UR4], R24, gsb0 ;  /* 0x02e00000041879f0 */ /* 0x000fe60008000818 */
[----:B------:R-:W-:Y:S02]  /*1a10*/  WARPGROUP.DEPBAR.LE gsb0, 0x0 ;  /* 0x00008000000079c5 */ /* 0x000fe40000010000 */
[----:B------:R-:W-:Y:S05]  /*1a20*/  @!P0 BRA `(.L_x_28) ;  /* 0x0000000000048947 */ /* 0x000fea0003800000 */
[----:B------:R-:W-:Y:S01]  /*1a30*/  BPT.TRAP 0x1 ;  /* 0x000000040000795c */ /* 0x000fe20000300000 */
.L_x_28:
[----:B------:R-:W-:-:S13]  /*1a40*/  ISETP.NE.AND P1, PT, R23, RZ, PT ;  /* 0x000000ff1700720c */ /* 0x000fda0003f25270 */
[----:B01----:R-:W-:-:S05]  /*1a50*/  @P1 LEA R4, R3, UR10, 0x3 ;  /* 0x0000000a03041c11 */ /* 0x003fca000f8e18ff */
[----:B------:R-:W-:-:S05]  /*1a60*/  @P1 VIADD R5, R4, 0xb0 ;  /* 0x000000b004051836 */ /* 0x000fca0000000000 */
[----:B------:R-:W-:-:S04]  /*1a70*/  @P1 PRMT R5, R22, 0x654, R5 ;  /* 0x0000065416051816 */ /* 0x000fc80000000005 */
[----:B------:R0:W-:Y:S01]  /*1a80*/  @P1 SYNCS.ARRIVE.TRANS64.RED.A1T0 RZ, [R5+URZ], RZ ;  /* 0x000000ff05ff19a7 */ /* 0x0001e2000810043f */
[----:B------:R-:W-:-:S13]  /*1a90*/  ISETP.GT.U32.AND P1, PT, R19, 0x1, PT ;  /* 0x000000011300780c */ /* 0x000fda0003f24070 */
[----:B0-----:R-:W-:Y:S05]  /*1aa0*/  @P1 BRA `(.L_x_29) ;  /* 0x0000000000041947 */ /* 0x001fea0003800000 */
[----:B------:R-:W-:Y:S01]  /*1ab0*/  BPT.TRAP 0x1 ;  /* 0x000000040000795c */ /* 0x000fe20000300000 */
.L_x_29:
[----:B------:R-:W-:Y:S01]  /*1ac0*/  UIADD3 UR8, UR8, 0x1, URZ ;  /* 0x0000000108087890 */ /* 0x000fe2000fffe03f */
[C---:B------:R-:W-:Y:S01]  /*1ad0*/  ISETP.GT.AND P2, PT, R0.reuse, 0x1, PT ;  /* 0x000000010000780c */ /* 0x040fe20003f44270 */
[----:B------:R-:W-:Y:S02]  /*1ae0*/  VIADD R3, R3, 0x1 ;  /* 0x0000000103037836 */ /* 0x000fe40000000000 */
[----:B------:R-:W-:Y:S01]  /*1af0*/  UISETP.NE.AND UP0, UPT, UR8, 0x16, UPT ;  /* 0x000000160800788c */ /* 0x000fe2000bf05270 */
[----:B------:R-:W-:Y:S02]  /*1b00*/  VIADD R0, R0, 0xffffffff ;  /* 0xffffffff00007836 */ /* 0x000fe40000000000 */
[C---:B------:R-:W-:Y:S01]  /*1b10*/  ISETP.NE.AND P1, PT, R3.reuse, 0x16, PT ;  /* 0x000000160300780c */ /* 0x040fe20003f25270 */
[----:B------:R-:W-:Y:S02]  /*1b20*/  USEL UR4, URZ, 0x1, UP0 ;  /* 0x000000013f047887 */ /* 0x000fe40008000000 */
[----:B------:R-:W-:Y:S01]  /*1b30*/  USEL UR8, UR8, URZ, UP0 ;  /* 0x0000003f08087287 */ /* 0x000fe20008000000 */
[----:B------:R-:W-:-:S03]  /*1b40*/  SEL R3, R3, RZ, P1 ;  /* 0x000000ff03037207 */ /* 0x000fc60000800000 */
[----:B------:R-:W-:Y:S01]  /*1b50*/  LOP3.LUT R6, R6, UR4, RZ, 0x3c, !PT ;  /* 0x0000000406067c12 */ /* 0x000fe2000f8e3cff */
[----:B------:R-:W-:Y:S07]  /*1b60*/  @P2 BRA `(.L_x_30) ;  /* 0xfffffffc005c2947 */ /* 0x000fee000383ffff */
.L_x_23:
[----:B------:R-:W2:Y:S02]  /*1b70*/  LDC R0, c[0x0][0x28c] ;  /* 0x0000a300ff007b82 */ /* 0x000ea40000000800 */
[----:B--2---:R-:W-:-:S13]  /*1b80*/  ISETP.GE.AND P1, PT, R0, 0x1, PT ;  /* 0x000000010000780c */ /* 0x004fda0003f26270 */
[----:B------:R-:W-:Y:S05]  /*1b90*/  @!P1 BRA `(.L_x_31) ;  /* 0x00000000005c9947 */ /* 0x000fea0003800000 */
[----:B------:R-:W-:Y:S05]  /*1ba0*/  @!P0 BRA `(.L_x_32) ;  /* 0x0000000000048947 */ /* 0x000fea0003800000 */
[----:B------:R-:W-:Y:S01]  /*1bb0*/  BPT.TRAP 0x1 ;  /* 0x000000040000795c */ /* 0x000fe20000300000 */
.L_x_32:
[----:B------:R-:W-:Y:S01]  /*1bc0*/  ISETP.NE.AND P0, PT, R23, RZ, PT ;  /* 0x000000ff1700720c */ /* 0x000fe20003f05270 */
[----:B------:R-:W-:Y:S01]  /*1bd0*/  BSSY B0, `(.L_x_33) ;  /* 0x0000011000007945 */ /* 0x000fe20003800000 */
[----:B------:R-:W-:-:S11]  /*1be0*/  ISETP.GT.U32.AND P1, PT, R19, 0x1, PT ;  /* 0x000000011300780c */ /* 0x000fd60003f24070 */
[----:B------:R-:W-:Y:S05]  /*1bf0*/  @!P0 BRA `(.L_x_34) ;  /* 0x0000000000388947 */ /* 0x000fea0003800000 */
[----:B------:R-:W2:Y:S01]  /*1c00*/  S2UR UR7, SR_CgaCtaId ;  /* 0x00000000000779c3 */ /* 0x000ea20000008800 */
[----:B------:R-:W-:-:S04]  /*1c10*/  UISETP.LT.AND UP0, UPT, UR40, 0x1, UPT ;  /* 0x000000012800788c */ /* 0x000fc8000bf01270 */
[----:B------:R-:W-:-:S04]  /*1c20*/  USEL UR6, UR40, 0x1, UP0 ;  /* 0x0000000128067887 */ /* 0x000fc80008000000 */
[----:B------:R-:W-:-:S04]  /*1c30*/  UIADD3 UR6, UR39, UR40, -UR6 ;  /* 0x0000002827067290 */ /* 0x000fc8000fffe806 */
[----:B------:R-:W-:-:S04]  /*1c40*/  UIMAD.WIDE.U32 UR4, UR6, -0x45d1745d, URZ ;  /* 0xba2e8ba3060478a5 */ /* 0x000fc8000f8e003f */
[----:B------:R-:W-:-:S03]  /*1c50*/  USHF.R.U32.HI UR4, URZ, 0x4, UR5 ;  /* 0x000000043f047899 */ /* 0x000fc60008011605 */
[----:B------:R-:W-:Y:S01]  /*1c60*/  UMOV UR5, 0x400 ;  /* 0x0000040000057882 */ /* 0x000fe20000000000 */
[----:B------:R-:W-:Y:S02]  /*1c70*/  UIMAD UR6, UR4, -0x16, UR6 ;  /* 0xffffffea040678a4 */ /* 0x000fe4000f8e0206 */
[----:B--2---:R-:W-:-:S04]  /*1c80*/  ULEA UR5, UR7, UR5, 0x18 ;  /* 0x0000000507057291 */ /* 0x004fc8000f8ec03f */
[----:B------:R-:W-:-:S04]  /*1c90*/  ULEA UR6, UR6, UR5, 0x3 ;  /* 0x0000000506067291 */ /* 0x000fc8000f8e183f */
[----:B------:R-:W-:-:S06]  /*1ca0*/  UIADD3 UR6, UR6, 0xb0, URZ ;  /* 0x000000b006067890 */ /* 0x000fcc000fffe03f */
[----:B------:R-:W-:-:S05]  /*1cb0*/  IMAD.U32 R3, RZ, RZ, UR6 ;  /* 0x00000006ff037e24 */ /* 0x000fca000f8e00ff */
[----:B------:R-:W-:-:S04]  /*1cc0*/  PRMT R0, R22, 0x654, R3 ;  /* 0x0000065416007816 */ /* 0x000fc80000000003 */
[----:B------:R2:W-:Y:S03]  /*1cd0*/  SYNCS.ARRIVE.TRANS64.RED.A1T0 RZ, [R0+URZ], RZ ;  /* 0x000000ff00ff79a7 */ /* 0x0005e6000810043f */
.L_x_34:
[----:B------:R-:W-:Y:S05]  /*1ce0*/  BSYNC B0 ;  /* 0x0000000000007941 */ /* 0x000fea0003800000 */
.L_x_33:
[----:B------:R-:W-:Y:S05]  /*1cf0*/  @P1 BRA `(.L_x_31) ;  /* 0x0000000000041947 */ /* 0x000fea0003800000 */
[----:B------:R-:W-:Y:S01]  /*1d00*/  BPT.TRAP 0x1 ;  /* 0x000000040000795c */ /* 0x000fe20000300000 */
.L_x_31:
[----:B------:R-:W3:Y:S01]  /*1d10*/  LDC R8, c[0x0][0x288] ;  /* 0x0000a200ff087b82 */ /* 0x000ee20000000800 */
[--C-:B--2---:R-:W-:Y:S01]  /*1d20*/  SHF.R.U32.HI R0, RZ, 0x2, R18.reuse ;  /* 0x00000002ff007819 */ /* 0x104fe20000011612 */
[----:B------:R-:W-:Y:S01]  /*1d30*/  IMAD R7, R124, 0xc0, RZ ;  /* 0x000000c07c077824 */ /* 0x000fe200078e02ff */
[----:B01----:R-:W-:Y:S01]  /*1d40*/  SHF.R.U32.HI R5, RZ, 0x7, R18 ;  /* 0x00000007ff057819 */ /* 0x003fe20000011612 */
[----:B------:R-:W-:Y:S01]  /*1d50*/  UIADD3 UR39, UR40, UR39, URZ ;  /* 0x0000002728277290 */ /* 0x000fe2000fffe03f */
[----:B------:R-:W-:Y:S01]  /*1d60*/  LOP3.LUT R3, R0, 0x7, RZ, 0xc0, !PT ;  /* 0x0000000700037812 */ /* 0x000fe200078ec0ff */
[----:B------:R-:W-:Y:S01]  /*1d70*/  IMAD.SHL.U32 R13, R123, 0x80, RZ ;  /* 0x000000807b0d7824 */ /* 0x000fe200078e00ff */
[----:B------:R-:W-:Y:S01]  /*1d80*/  LOP3.LUT R0, R5, 0x1, RZ, 0xc0, !PT ;  /* 0x0000000105007812 */ /* 0x000fe200078ec0ff */
[----:B------:R-:W-:Y:S01]  /*1d90*/  UISETP.GT.U32.AND UP0, UPT, UR39, 0x15, UPT ;  /* 0x000000152700788c */ /* 0x000fe2000bf04070 */
[----:B------:R-:W-:Y:S01]  /*1da0*/  LOP3.LUT R4, R18, 0x60, RZ, 0xc0, !PT ;  /* 0x0000006012047812 */ /* 0x000fe200078ec0ff */
[----:B------:R-:W-:Y:S01]  /*1db0*/  ULDC UR7, c[0x0][0x284] ;  /* 0x0000a10000077ab9 */ /* 0x000fe20000000800 */
[----:B------:R-:W-:Y:S01]  /*1dc0*/  UISETP.GE.U32.AND UP1, UPT, UR40, 0x16, UPT ;  /* 0x000000162800788c */ /* 0x000fe2000bf26070 */
[----:B------:R-:W-:Y:S01]  /*1dd0*/  IMAD.SHL.U32 R10, R0, 0x40, RZ ;  /* 0x00000040000a7824 */ /* 0x000fe200078e00ff */
[----:B------:R-:W-:Y:S01]  /*1de0*/  SHF.R.U32.HI R6, RZ, 0x1, R4 ;  /* 0x00000001ff067819 */ /* 0x000fe20000011604 */
[----:B------:R-:W-:Y:S01]  /*1df0*/  UISETP.LT.U32.AND UP0, UPT, UR40, 0x16, UP0 ;  /* 0x000000162800788c */ /* 0x000fe20008701070 */
[----:B------:R-:W-:Y:S01]  /*1e00*/  LOP3.LUT R4, R18, 0x3, RZ, 0xc0, !PT ;  /* 0x0000000312047812 */ /* 0x000fe200078ec0ff */
[----:B------:R-:W-:Y:S01]  /*1e10*/  ULDC.64 UR8, c[0x0][0x5d0] ;  /* 0x0001740000087ab9 */ /* 0x000fe20000000a00 */
[--C-:B------:R-:W-:Y:S01]  /*1e20*/  IADD3 R5, RZ, -R6, -R3.reuse ;  /* 0x80000006ff057210 */ /* 0x100fe20007ffe803 */
[----:B------:R-:W-:Y:S01]  /*1e30*/  UIMAD.WIDE.U32 UR4, UR39, -0x45d1745d, URZ ;  /* 0xba2e8ba3270478a5 */ /* 0x000fe2000f8e003f */
[----:B------:R-:W-:Y:S01]  /*1e40*/  LOP3.LUT R3, R10, 0x40, R3, 0xe2, !PT ;  /* 0x000000400a037812 */ /* 0x000fe200078ee203 */
[----:B------:R-:W-:Y:S01]  /*1e50*/  IMAD.SHL.U32 R10, R18, 0x2, RZ ;  /* 0x00000002120a7824 */ /* 0x000fe200078e00ff */
[----:B------:R-:W-:Y:S01]  /*1e60*/  SHF.R.S32.HI R21, RZ, 0x1f, R121 ;  /* 0x0000001fff157819 */ /* 0x000fe20000011479 */
[----:B------:R-:W-:Y:S01]  /*1e70*/  USEL UR6, URZ, 0x1, !UP0 ;  /* 0x000000013f067887 */ /* 0x000fe2000c000000 */
[----:B------:R-:W-:Y:S01]  /*1e80*/  IMAD R0, R0, -0x40, R5 ;  /* 0xffffffc000007824 */ /* 0x000fe200078e0205 */
[C---:B---3--:R-:W-:Y:S01]  /*1e90*/  ISETP.GE.AND P0, PT, R7.reuse, R8, PT ;  /* 0x000000080700720c */ /* 0x048fe20003f06270 */
[----:B------:R-:W-:Y:S01]  /*1ea0*/  IMAD R12, R4, -0x2, R8 ;  /* 0xfffffffe040c7824 */ /* 0x000fe200078e0208 */
[----:B------:R-:W-:Y:S01]  /*1eb0*/  LOP3.LUT R10, R7, 0x6, R10, 0xf8, !PT ;  /* 0x00000006070a7812 */ /* 0x000fe200078ef80a */
[----:B------:R-:W-:Y:S01]  /*1ec0*/  IMAD R4, R21, UR8, RZ ;  /* 0x0000000815047c24 */ /* 0x000fe2000f8e02ff */
[----:B------:R-:W-:Y:S01]  /*1ed0*/  ISETP.GE.OR P0, PT, R13, UR7, P0 ;  /* 0x000000070d007c0c */ /* 0x000fe20008706670 */
[----:B------:R-:W-:Y:S01]  /*1ee0*/  USHF.R.U32.HI UR4, URZ, 0x4, UR5 ;  /* 0x000000043f047899 */ /* 0x000fe20008011605 */
[----:B------:R-:W-:Y:S01]  /*1ef0*/  SHF.R.S32.HI R11, RZ, 0x1f, R10 ;  /* 0x0000001fff0b7819 */ /* 0x000fe2000001140a */
[----:B------:R-:W-:Y:S01]  /*1f00*/  ULOP3.LUT UR38, UR38, UR6, URZ, 0x3c, !UPT ;  /* 0x0000000626267292 */ /* 0x000fe2000f8e3c3f */
[----:B------:R-:W-:Y:S01]  /*1f10*/  IMAD.WIDE R8, R123, 0x80, RZ ;  /* 0x000000807b087825 */ /* 0x000fe200078e02ff */
[----:B------:R-:W-:Y:S01]  /*1f20*/  UIMAD UR39, UR4, -0x16, UR39 ;  /* 0xffffffea042778a4 */ /* 0x000fe2000f8e0227 */
[----:B------:R-:W-:Y:S01]  /*1f30*/  IADD3 R0, -R13, UR7, R0 ;  /* 0x000000070d007c10 */ /* 0x000fe2000fffe100 */
[----:B------:R-:W-:Y:S01]  /*1f40*/  @UP1 ULOP3.LUT UR38, UR38, 0x1, UR4, 0x78, !UPT ;  /* 0x0000000126261892 */ /* 0x000fe2000f8e7804 */
[C---:B------:R-:W-:Y:S01]  /*1f50*/  IMAD R15, R121.reuse, UR9, R4 ;  /* 0x00000009790f7c24 */ /* 0x040fe2000f8e0204 */
[----:B------:R-:W-:Y:S01]  /*1f60*/  LOP3.LUT R137, R8, R3, R6, 0xfe, !PT ;  /* 0x0000000308897212 */ /* 0x000fe200078efe06 */
[----:B------:R-:W-:-:S04]  /*1f70*/  IMAD.WIDE.U32 R4, R121, UR8, R10 ;  /* 0x0000000879047c25 */ /* 0x000fc8000f8e000a */
[----:B------:R-:W-:Y:S02]  /*1f80*/  IMAD.IADD R5, R5, 0x1, R15 ;  /* 0x0000000105057824 */ /* 0x000fe400078e020f */
[----:B------:R-:W-:Y:S02]  /*1f90*/  IMAD.IADD R3, R12, 0x1, -R7 ;  /* 0x000000010c037824 */ /* 0x000fe400078e0a07 */
[----:B------:R-:W-:Y:S01]  /*1fa0*/  IMAD.MOV.U32 R6, RZ, RZ, -0x1 ;  /* 0xffffffffff067424 */ /* 0x000fe200078e00ff */
[----:B------:R-:W-:Y:S06]  /*1fb0*/  @P0 BRA `(.L_x_35) ;  /* 0x0000005c00580947 */ /* 0x000fec0003800000 */
[----:B------:R-:W0:Y:S01]  /*1fc0*/  LDC.64 R12, c[0x0][0x5c8] ;  /* 0x00017200ff0c7b82 */ /* 0x000e220000000a00 */
[----:B-----5:R-:W-:Y:S01]  /*1fd0*/  FSETP.NEU.AND P0, PT, R122, RZ, PT ;  /* 0x000000ff7a00720b */ /* 0x020fe20003f0d000 */
[----:B------:R-:W-:Y:S01]  /*1fe0*/  BSSY B0, `(.L_x_35) ;  /* 0x00005d3000007945 */ /* 0x000fe20003800000 */
[----:B------:R-:W-:-:S04]  /*1ff0*/  ISETP.GT.AND P2, PT, R3, RZ, PT ;  /* 0x000000ff0300720c */ /* 0x000fc80003f44270 */
[----:B------:R-:W-:Y:S01]  /*2000*/  ISETP.GT.AND P1, PT, R0, RZ, P2 ;  /* 0x000000ff0000720c */ /* 0x000fe20001724270 */
[-C--:B0-----:R-:W-:Y:S02]  /*2010*/  IMAD R14, R9, R12.reuse, RZ ;  /* 0x0000000c090e7224 */ /* 0x081fe400078e02ff */
[----:B------:R-:W-:-:S04]  /*2020*/  IMAD.WIDE.U32 R128, R137, R12, R4 ;  /* 0x0000000c89807225 */ /* 0x000fc800078e0004 */
[----:B------:R-:W-:-:S04]  /*2030*/  IMAD R5, R137, R13, R14 ;  /* 0x0000000d89057224 */ /* 0x000fc800078e020e */
[----:B------:R-:W-:Y:S01]  /*2040*/  IMAD.IADD R123, R129, 0x1, R5 ;  /* 0x00000001817b7824 */ /* 0x000fe200078e0205 */
[----:B------:R-:W-:Y:S06]  /*2050*/  @!P0 BRA `(.L_x_36) ;  /* 0x0000004000548947 */ /* 0x000fec0003800000 */
[----:B------:R-:W0:Y:S01]  /*2060*/  LDC.64 R132, c[0x0][0x5b8] ;  /* 0x00016e00ff847b82 */ /* 0x000e220000000a00 */
[----:B------:R-:W-:-:S07]  /*2070*/  ULDC.64 UR4, c[0x0][0x5c0] ;  /* 0x0001700000047ab9 */ /* 0x000fce0000000a00 */
[----:B------:R-:W1:Y:S08]  /*2080*/  LDC.64 R134, c[0x0][0x5b0] ;  /* 0x00016c00ff867b82 */ /* 0x000e700000000a00 */
[----:B------:R-:W2:Y:S01]  /*2090*/  LDC.64 R14, c[0x0][0x5a8] ;  /* 0x00016a00ff0e7b82 */ /* 0x000ea20000000a00 */
[-C--:B0-----:R-:W-:Y:S02]  /*20a0*/  IMAD R4, R21, R132.reuse, RZ ;  /* 0x0000008415047224 */ /* 0x081fe400078e02ff */
[----:B------:R-:W-:-:S04]  /*20b0*/  IMAD.WIDE.U32 R130, R121, R132, R10 ;  /* 0x0000008479827225 */ /* 0x000fc800078e000a */
[----:B------:R-:W-:Y:S02]  /*20c0*/  IMAD R127, R121, R133, R4 ;  /* 0x00000085797f7224 */ /* 0x000fe400078e0204 */
[-C--:B-1----:R-:W-:Y:S02]  /*20d0*/  IMAD R8, R9, R134.reuse, RZ ;  /* 0x0000008609087224 */ /* 0x082fe400078e02ff */
[----:B------:R-:W-:Y:S02]  /*20e0*/  IMAD.IADD R21, R131, 0x1, R127 ;  /* 0x0000000183157824 */ /* 0x000fe400078e027f */
[----:B------:R-:W-:Y:S02]  /*20f0*/  IMAD.MOV.U32 R20, RZ, RZ, R130 ;  /* 0x000000ffff147224 */ /* 0x000fe400078e0082 */
[C---:B------:R-:W-:Y:S02]  /*2100*/  IMAD R129, R137.reuse, R135, R8 ;  /* 0x0000008789817224 */ /* 0x040fe400078e0208 */
[----:B------:R-:W-:-:S04]  /*2110*/  IMAD.WIDE.U32 R4, R137, R134, R20 ;  /* 0x0000008689047225 */ /* 0x000fc800078e0014 */
[----:B------:R-:W-:Y:S01]  /*2120*/  IMAD.IADD R5, R5, 0x1, R129 ;  /* 0x0000000105057824 */ /* 0x000fe200078e0281 */
[----:B--2---:R-:W-:-:S04]  /*2130*/  LEA R8, P0, R4, R14, 0x1 ;  /* 0x0000000e04087211 */ /* 0x004fc800078008ff */
[----:B------:R-:W-:-:S05]  /*2140*/  LEA.HI.X R9, R4, R15, R5, 0x1, P0 ;  /* 0x0000000f04097211 */ /* 0x000fca00000f0c05 */
[----:B------:R0:W2:Y:S01]  /*2150*/  @P1 LDG.E.LTC128B.U16 R7, desc[UR36][R8.64] ;  /* 0x0000002408071981 */ /* 0x0000a2000c1e1520 */
[----:B------:R-:W-:Y:S01]  /*2160*/  LEA R4, P0, R128, UR4, 0x1 ;  /* 0x0000000480047c11 */ /* 0x000fe2000f8008ff */
[----:B------:R-:W-:Y:S01]  /*2170*/  IMAD.WIDE.U32 R124, R137, R134, R10 ;  /* 0x00000086897c7225 */ /* 0x000fe200078e000a */
[----:B------:R-:W-:Y:S03]  /*2180*/  BSSY B1, `(.L_x_37) ;  /* 0x0000012000017945 */ /* 0x000fe60003800000 */
[----:B------:R-:W-:Y:S02]  /*2190*/  IMAD.IADD R125, R129, 0x1, R125 ;  /* 0x00000001817d7824 */ /* 0x000fe400078e027d */
[----:B------:R-:W-:-:S04]  /*21a0*/  IMAD.WIDE.U32 R124, R121, R132, R124 ;  /* 0x00000084797c7225 */ /* 0x000fc800078e007c */
[----:B0-----:R-:W-:Y:S01]  /*21b0*/  IMAD.IADD R9, R127, 0x1, R125 ;  /* 0x000000017f097824 */ /* 0x001fe200078e027d */
[----:B------:R-:W-:Y:S02]  /*21c0*/  LEA R8, P4, R124, R14, 0x1 ;  /* 0x0000000e7c087211 */ /* 0x000fe400078808ff */
[----:B------:R-:W-:Y:S02]  /*21d0*/  SHF.L.U64.HI R125, R134, 0x3, R135 ;  /* 0x00000003867d7819 */ /* 0x000fe40000010287 */
[----:B------:R-:W-:Y:S01]  /*21e0*/  LEA.HI.X R9, R124, R15, R9, 0x1, P4 ;  /* 0x0000000f7c097211 */ /* 0x000fe200020f0c09 */
[----:B------:R-:W-:Y:S02]  /*21f0*/  IMAD.SHL.U32 R124, R134, 0x8, RZ ;  /* 0x00000008867c7824 */ /* 0x000fe400078e00ff */
[----:B--2---:R-:W-:-:S05]  /*2200*/  HADD2.F32 R5, -RZ, R7.H0_H0 ;  /* 0x20000007ff057230 */ /* 0x004fca0000004100 */
[----:B------:R-:W-:-:S04]  /*2210*/  FMUL R5, R5, R122 ;  /* 0x0000007a05057220 */ /* 0x000fc80000400000 */
[----:B------:R-:W-:Y:S01]  /*2220*/  FFMA R24, R24, R120, R5 ;  /* 0x0000007818187223 */ /* 0x000fe20000000005 */
[----:B------:R-:W-:Y:S02]  /*2230*/  LEA.HI.X R5, R128, UR5, R123, 0x1, P0 ;  /* 0x0000000580057c11 */ /* 0x000fe400080f0c7b */
[----:B------:R-:W-:Y:S02]  /*2240*/  ISETP.GT.AND P0, PT, R3, 0x1, PT ;  /* 0x000000010300780c */ /* 0x000fe40003f04270 */
[----:B------:R-:W-:Y:S02]  /*2250*/  F2FP.F16.F32.PACK_AB R24, RZ, R24 ;  /* 0x00000018ff18723e */ /* 0x000fe400000000ff */
[----:B------:R-:W-:-:S03]  /*2260*/  ISETP.GT.AND P3, PT, R0, RZ, P0 ;  /* 0x000000ff0000720c */ /* 0x000fc60000764270 */
[----:B------:R0:W-:Y:S10]  /*2270*/  @P1 STG.E.U16 desc[UR36][R4.64], R24 ;  /* 0x0000001804001986 */ /* 0x0001f4000c101524 */
[----:B------:R-:W-:Y:S05]  /*2280*/  @!P3 BRA `(.L_x_38) ;  /* 0x000000000004b947 */ /* 0x000fea0003800000 */
[----:B------:R1:W5:Y:S02]  /*2290*/  LDG.E.LTC128B.U16 R7, desc[UR36][R8.64+0x2] ;  /* 0x0000022408077981 */ /* 0x000364000c1e1520 */
.L_x_38:
[----:B------:R-:W-:Y:S05]  /*22a0*/  BSYNC B1 ;  /* 0x0000000000017941 */ /* 0x000fea0003800000 */
.L_x_37:
[----:B-----5:R-:W-:Y:S01]  /*22b0*/  HADD2.F32 R123, -RZ, R7.H0_H0 ;  /* 0x20000007ff7b7230 */ /* 0x020fe20000004100 */
[----:B------:R-:W-:Y:S01]  /*22c0*/  ISETP.GT.AND P2, PT, R0, 0x8, P2 ;  /* 0x000000080000780c */ /* 0x000fe20001744270 */
[----:B------:R-:W-:-:S04]  /*22d0*/  IMAD.WIDE.U32 R124, R137, R134, R124 ;  /* 0x00000086897c7225 */ /* 0x000fc800078e007c */
[----:B------:R-:W-:Y:S01]  /*22e0*/  FMUL R20, R123, R122 ;  /* 0x0000007a7b147220 */ /* 0x000fe20000400000 */
[----:B------:R-:W-:Y:S01]  /*22f0*/  IMAD.IADD R129, R129, 0x1, R125 ;  /* 0x0000000181817824 */ /* 0x000fe200078e027d */
[----:B------:R-:W-:Y:S02]  /*2300*/  IADD3 R130, P1, R130, R124, RZ ;  /* 0x0000007c82827210 */ /* 0x000fe40007f3e0ff */
[----:B------:R-:W-:Y:S01]  /*2310*/  FFMA R25, R25, R120, R20 ;  /* 0x0000007819197223 */ /* 0x000fe20000000014 */
[----:B------:R-:W-:Y:S02]  /*2320*/  PRMT R123, R7, 0x7610, R123 ;  /* 0x00007610077b7816 */ /* 0x000fe4000000007b */
[----:B------:R-:W-:Y:S01]  /*2330*/  IMAD.X R21, R129, 0x1, R21, P1 ;  /* 0x0000000181157824 */ /* 0x000fe200008e0615 */
[----:B------:R-:W-:Y:S02]  /*2340*/  LEA R20, P1, R130, R14, 0x1 ;  /* 0x0000000e82147211 */ /* 0x000fe400078208ff */
[----:B------:R-:W-:-:S02]  /*2350*/  F2FP.F16.F32.PACK_AB R25, RZ, R25 ;  /* 0x00000019ff19723e */ /* 0x000fc400000000ff */
[----:B------:R-:W-:-:S03]  /*2360*/  LEA.HI.X R21, R130, R15, R21, 0x1, P1 ;  /* 0x0000000f82157211 */ /* 0x000fc600008f0c15 */
[----:B------:R2:W-:Y:S04]  /*2370*/  @P3 STG.E.U16 desc[UR36][R4.64+0x2], R25 ;  /* 0x0000021904003986 */ /* 0x0005e8000c101524 */
[----:B------:R-:W3:Y:S01]  /*2380*/  @P2 LDG.E.LTC128B.U16 R123, desc[UR36][R20.64] ;  /* 0x00000024147b2981 */ /* 0x000ee2000c1e1520 */
[----:B0-----:R-:W-:Y:S01]  /*2390*/  IADD3 R24, P1, R10, R124, RZ ;  /* 0x0000007c0a187210 */ /* 0x001fe20007f3e0ff */
[----:B------:R-:W-:Y:S01]  /*23a0*/  BSSY B1, `(.L_x_39) ;  /* 0x0000011000017945 */ /* 0x000fe20003800000 */
[----:B------:R-:W-:Y:S02]  /*23b0*/  SHF.L.U64.HI R13, R12, 0x4, R13 ;  /* 0x000000040c0d7819 */ /* 0x000fe4000001020d */
[----:B------:R-:W-:Y:S01]  /*23c0*/  ISETP.GT.AND P0, PT, R0, 0x8, P0 ;  /* 0x000000080000780c */ /* 0x000fe20000704270 */
[----:B--2---:R-:W-:Y:S01]  /*23d0*/  IMAD.X R25, R11, 0x1, R129, P1 ;  /* 0x000000010b197824 */ /* 0x004fe200008e0681 */
[----:B------:R-:W-:Y:S01]  /*23e0*/  LEA R12, P1, R12, R4, 0x4 ;  /* 0x000000040c0c7211 */ /* 0x000fe200078220ff */
[----:B------:R-:W-:-:S04]  /*23f0*/  IMAD.WIDE.U32 R24, R121, R132, R24 ;  /* 0x0000008479187225 */ /* 0x000fc800078e0018 */
[----:B------:R-:W-:Y:S01]  /*2400*/  IMAD.X R13, R13, 0x1, R5, P1 ;  /* 0x000000010d0d7824 */ /* 0x000fe200008e0605 */
[----:B------:R-:W-:Y:S01]  /*2410*/  LEA R10, P3, R24, R14, 0x1 ;  /* 0x0000000e180a7211 */ /* 0x000fe200078608ff */
[----:B------:R-:W-:-:S05]  /*2420*/  IMAD.IADD R11, R127, 0x1, R25 ;  /* 0x000000017f0b7824 */ /* 0x000fca00078e0219 */
[----:B------:R-:W-:Y:S01]  /*2430*/  LEA.HI.X R11, R24, R15, R11, 0x1, P3 ;  /* 0x0000000f180b7211 */ /* 0x000fe200018f0c0b */
[----:B---3--:R-:W-:-:S05]  /*2440*/  HADD2.F32 R7, -RZ, R123.H0_H0 ;  /* 0x2000007bff077230 */ /* 0x008fca0000004100 */
[----:B------:R-:W-:-:S04]  /*2450*/  FMUL R7, R7, R122 ;  /* 0x0000007a07077220 */ /* 0x000fc80000400000 */
[----:B------:R-:W-:-:S05]  /*2460*/  FFMA R7, R26, R120, R7 ;  /* 0x000000781a077223 */ /* 0x000fca0000000007 */
[----:B------:R-:W-:-:S05]  /*2470*/  F2FP.F16.F32.PACK_AB R7, RZ, R7 ;  /* 0x00000007ff07723e */ /* 0x000fca00000000ff */
[----:B------:R0:W-:Y:S01]  /*2480*/  @P2 STG.E.U16 desc[UR36][R12.64], R7 ;  /* 0x000000070c002986 */ /* 0x0001e2000c101524 */
[----:B------:R-:W-:Y:S05]  /*2490*/  @!P0 BRA `(.L_x_40) ;  /* 0x0000000000048947 */ /* 0x000fea0003800000 */
[----:B------:R2:W5:Y:S02]  /*24a0*/  LDG.E.LTC128B.U16 R123, desc[UR36][R10.64+0x2] ;  /* 0x000002240a7b7981 */ /* 0x000564000c1e1520 */
.L_x_40:
[----:B------:R-:W-:Y:S05]  /*24b0*/  BSYNC B1 ;  /* 0x0000000000017941 */ /* 0x000fea0003800000 */
.L_x_39:
[----:B0----5:R-:W-:Y:S01]  /*24c0*/  HADD2.F32 R7, -RZ, R123.H0_H0 ;  /* 0x2000007bff077230 */ /* 0x021fe20000004100 */
[----:B------:R-:W-:Y:S01]  /*24d0*/  ISETP.GT.AND P1, PT, R3, 0x8, PT ;  /* 0x000000080300780c */ /* 0x000fe20003f24270 */
[----:B------:R-:W-:Y:S03]  /*24e0*/  BSSY B1, `(.L_x_41) ;  /* 0x0000008000017945 */ /* 0x000fe60003800000 */
[----:B------:R-:W-:Y:S01]  /*24f0*/  FMUL R14, R7, R122 ;  /* 0x0000007a070e7220 */ /* 0x000fe20000400000 */
[----:B------:R-:W-:-:S03]  /*2500*/  ISETP.GT.AND P2, PT, R0, RZ, P1 ;  /* 0x000000ff0000720c */ /* 0x000fc60000f44270 */
[----:B------:R-:W-:-:S05]  /*2510*/  FFMA R14, R27, R120, R14 ;  /* 0x000000781b0e7223 */ /* 0x000fca000000000e */
[----:B------:R-:W-:-:S05]  /*2520*/  F2FP.F16.F32.PACK_AB R14, RZ, R14 ;  /* 0x0000000eff0e723e */ /* 0x000fca00000000ff */
[----:B------:R0:W-:Y:S01]  /*2530*/  @P0 STG.E.U16 desc[UR36][R12.64+0x2], R14 ;  /* 0x0000020e0c000986 */ /* 0x0001e2000c101524 */
[----:B------:R-:W-:Y:S05]  /*2540*/  @!P2 BRA `(.L_x_42) ;  /* 0x000000000004a947 */ /* 0x000fea0003800000 */
[----:B------:R3:W5:Y:S02]  /*2550*/  LDG.E.LTC128B.U16 R123, desc[UR36][R8.64+0x10] ;  /* 0x00001024087b7981 */ /* 0x000764000c1e1520 */
.L_x_42:
[----:B------:R-:W-:Y:S05]  /*2560*/  BSYNC B1 ;  /* 0x0000000000017941 */ /* 0x000fea0003800000 */
.L_x_41:
[----:B-----5:R-:W-:Y:S01]  /*2570*/  HADD2.F32 R7, -RZ, R123.H0_H0 ;  /* 0x2000007bff077230 */ /* 0x020fe20000004100 */
        /* <DEDUP_REMOVED lines=9> */
.L_x_44:
[----:B------:R-:W-:Y:S05]  /*2610*/  BSYNC B1 ;  /* 0x0000000000017941 */ /* 0x000fea0003800000 */
.L_x_43:
[----:B----45:R-:W-:Y:S01]  /*2620*/  HADD2.F32 R7, -RZ, R123.H0_H0 ;  /* 0x2000007bff077230 */ /* 0x030fe20000004100 */
[----:B------:R-:W-:Y:S01]  /*2630*/  ISETP.GT.AND P1, PT, R0, 0x8, P1 ;  /* 0x000000080000780c */ /* 0x000fe20000f24270 */
[----:B------:R-:W-:Y:S03]  /*2640*/  BSSY B1, `(.L_x_45) ;  /* 0x0000007000017945 */ /* 0x000fe60003800000 */
[----:B0-----:R-:W-:-:S04]  /*2650*/  FMUL R14, R7, R122 ;  /* 0x0000007a070e7220 */ /* 0x001fc80000400000 */
[----:B------:R-:W-:-:S05]  /*2660*/  FFMA R14, R29, R120, R14 ;  /* 0x000000781d0e7223 */ /* 0x000fca000000000e */
[----:B------:R-:W-:-:S05]  /*2670*/  F2FP.F16.F32.PACK_AB R14, RZ, R14 ;  /* 0x0000000eff0e723e */ /* 0x000fca00000000ff */
[----:B------:R0:W-:Y:S01]  /*2680*/  @P3 STG.E.U16 desc[UR36][R4.64+0x12], R14 ;  /* 0x0000120e04003986 */ /* 0x0001e2000c101524 */
[----:B------:R-:W-:Y:S05]  /*2690*/  @!P1 BRA `(.L_x_46) ;  /* 0x0000000000049947 */ /* 0x000fea0003800000 */
[----:B------:R4:W5:Y:S02]  /*26a0*/  LDG.E.LTC128B.U16 R123, desc[UR36][R10.64+0x10] ;  /* 0x000010240a7b7981 */ /* 0x000964000c1e1520 */
.L_x_46:
[----:B------:R-:W-:Y:S05]  /*26b0*/  BSYNC B1 ;  /* 0x0000000000017941 */ /* 0x000fea0003800000 */
.L_x_45:
[----:B-----5:R-:W-:Y:S01]  /*26c0*/  HADD2.F32 R7, -RZ, R123.H0_H0 ;  /* 0x2000007bff077230 */ /* 0x020fe20000004100 */
[----:B------:R-:W-:Y:S01]  /*26d0*/  ISETP.GT.AND P0, PT, R0, 0x8, P0 ;  /* 0x000000080000780c */ /* 0x000fe20000704270 */
[----:B------:R-:W-:Y:S03]  /*26e0*/  BSSY B1, `(.L_x_47) ;  /* 0x0000007000017945 */ /* 0x000fe60003800000 */
[----:B------:R-:W-:-:S04]  /*26f0*/  FMUL R7, R7, R122 ;  /* 0x0000007a07077220 */ /* 0x000fc80000400000 */
[----:B------:R-:W-:-:S05]  /*2700*/  FFMA R7, R30, R120, R7 ;  /* 0x000000781e077223 */ /* 0x000fca0000000007 */
[----:B------:R-:W-:-:S05]  /*2710*/  F2FP.F16.F32.PACK_AB R7, RZ, R7 ;  /* 0x00000007ff07723e */ /* 0x000fca00000000ff */
[----:B------:R0:W-:Y:S01]  /*2720*/  @P1 STG.E.U16 desc[UR36][R12.64+0x10], R7 ;  /* 0x000010070c001986 */ /* 0x0001e2000c101524 */
[----:B------:R-:W-:Y:S05]  /*2730*/  @!P0 BRA `(.L_x_48) ;  /* 0x0000000000048947 */ /* 0x000fea0003800000 */
[----:B------:R0:W5:Y:S02]  /*2740*/  LDG.E.LTC128B.U16 R123, desc[UR36][R10.64+0x12] ;  /* 0x000012240a7b7981 */ /* 0x000164000c1e1520 */
.L_x_48:
[----:B------:R-:W-:Y:S05]  /*2750*/  BSYNC B1 ;  /* 0x0000000000017941 */ /* 0x000fea0003800000 */
.L_x_47:
        /* <DEDUP_REMOVED lines=10> */
.L_x_50:
[----:B------:R-:W-:Y:S05]  /*2800*/  BSYNC B1 ;  /* 0x0000000000017941 */ /* 0x000fea0003800000 */
.L_x_49:
        /* <DEDUP_REMOVED lines=10> */
.L_x_52:
[----:B------:R-:W-:Y:S05]  /*28b0*/  BSYNC B1 ;  /* 0x0000000000017941 */ /* 0x000fea0003800000 */
.L_x_51:
[----:B0----5:R-:W-:Y:S01]  /*28c0*/  HADD2.F32 R7, -RZ, R123.H0_H0 ;  /* 0x2000007bff077230 */ /* 0x021fe20000004100 */
        /* <DEDUP_REMOVED lines=8> */
.L_x_54:
[----:B------:R-:W-:Y:S05]  /*2950*/  BSYNC B1 ;  /* 0x0000000000017941 */ /* 0x000fea0003800000 */
.L_x_53:
        /* <DEDUP_REMOVED lines=9> */
.L_x_56:
[----:B------:R-:W-:Y:S05]  /*29f0*/  BSYNC B1 ;  /* 0x0000000000017941 */ /* 0x000fea0003800000 */
.L_x_55:
        /* <DEDUP_REMOVED lines=10> */
.L_x_58:
[----:B------:R-:W-:Y:S05]  /*2aa0*/  BSYNC B1 ;  /* 0x0000000000017941 */ /* 0x000fea0003800000 */
.L_x_57:
        /* <DEDUP_REMOVED lines=10> */
.L_x_60:
[----:B------:R-:W-:Y:S05]  /*2b50*/  BSYNC B1 ;  /* 0x0000000000017941 */ /* 0x000fea0003800000 */
.L_x_59:
        /* <DEDUP_REMOVED lines=9> */
.L_x_62:
[----:B------:R-:W-:Y:S05]  /*2bf0*/  BSYNC B1 ;  /* 0x0000000000017941 */ /* 0x000fea0003800000 */
.L_x_61:
        /* <DEDUP_REMOVED lines=9> */
.L_x_64:
[----:B------:R-:W-:Y:S05]  /*2c90*/  BSYNC B1 ;  /* 0x0000000000017941 */ /* 0x000fea0003800000 */
.L_x_63:
        /* <DEDUP_REMOVED lines=10> */
.L_x_66:
[----:B------:R-:W-:Y:S05]  /*2d40*/  BSYNC B1 ;  /* 0x0000000000017941 */ /* 0x000fea0003800000 */
.L_x_65:
        /* <DEDUP_REMOVED lines=10> */
.L_x_68:
[----:B------:R-:W-:Y:S05]  /*2df0*/  BSYNC B1 ;  /* 0x0000000000017941 */ /* 0x000fea0003800000 */
.L_x_67:
        /* <DEDUP_REMOVED lines=9> */
.L_x_70:
[----:B------:R-:W-:Y:S05]  /*2e90*/  BSYNC B1 ;  /* 0x0000000000017941 */ /* 0x000fea0003800000 */
.L_x_69:
        /* <DEDUP_REMOVED lines=9> */
.L_x_72:
[----:B------:R-:W-:Y:S05]  /*2f30*/  BSYNC B1 ;  /* 0x0000000000017941 */ /* 0x000fea0003800000 */
.L_x_71:
        /* <DEDUP_REMOVED lines=10> */
.L_x_74:
[----:B------:R-:W-:Y:S05]  /*2fe0*/  BSYNC B1 ;  /* 0x0000000000017941 */ /* 0x000fea0003800000 */
.L_x_73:
        /* <DEDUP_REMOVED lines=10> */
.L_x_76:
[----:B------:R-:W-:Y:S05]  /*3090*/  BSYNC B1 ;  /* 0x0000000000017941 */ /* 0x000fea0003800000 */
.L_x_75:
        /* <DEDUP_REMOVED lines=9> */
.L_x_78:
[----:B------:R-:W-:Y:S05]  /*3130*/  BSYNC B1 ;  /* 0x0000000000017941 */ /* 0x000fea0003800000 */
.L_x_77:
        /* <DEDUP_REMOVED lines=9> */
.L_x_80:
[----:B------:R-:W-:Y:S05]  /*31d0*/  BSYNC B1 ;  /* 0x0000000000017941 */ /* 0x000fea0003800000 */
.L_x_79:
        /* <DEDUP_REMOVED lines=10> */
.L_x_82:
[----:B------:R-:W-:Y:S05]  /*3280*/  BSYNC B1 ;  /* 0x0000000000017941 */ /* 0x000fea0003800000 */
.L_x_81:
        /* <DEDUP_REMOVED lines=10> */
.L_x_84:
[----:B------:R-:W-:Y:S05]  /*3330*/  BSYNC B1 ;  /* 0x0000000000017941 */ /* 0x000fea0003800000 */
.L_x_83:
        /* <DEDUP_REMOVED lines=9> */
.L_x_86:
[----:B------:R-:W-:Y:S05]  /*33d0*/  BSYNC B1 ;  /* 0x0000000000017941 */ /* 0x000fea0003800000 */
.L_x_85:
        /* <DEDUP_REMOVED lines=9> */
.L_x_88:
[----:B------:R-:W-:Y:S05]  /*3470*/  BSYNC B1 ;  /* 0x0000000000017941 */ /* 0x000fea0003800000 */
.L_x_87:
        /* <DEDUP_REMOVED lines=10> */
.L_x_90:
[----:B------:R-:W-:Y:S05]  /*3520*/  BSYNC B1 ;  /* 0x0000000000017941 */ /* 0x000fea0003800000 */
.L_x_89:
        /* <DEDUP_REMOVED lines=10> */
.L_x_92:
[----:B------:R-:W-:Y:S05]  /*35d0*/  BSYNC B1 ;  /* 0x0000000000017941 */ /* 0x000fea0003800000 */
.L_x_91:
        /* <DEDUP_REMOVED lines=9> */
.L_x_94:
[----:B------:R-:W-:Y:S05]  /*3670*/  BSYNC B1 ;  /* 0x0000000000017941 */ /* 0x000fea0003800000 */
.L_x_93:
        /* <DEDUP_REMOVED lines=9> */
.L_x_96:
[----:B------:R-:W-:Y:S05]  /*3710*/  BSYNC B1 ;  /* 0x0000000000017941 */ /* 0x000fea0003800000 */
.L_x_95:
        /* <DEDUP_REMOVED lines=10> */
.L_x_98:
[----:B------:R-:W-:Y:S05]  /*37c0*/  BSYNC B1 ;  /* 0x0000000000017941 */ /* 0x000fea0003800000 */
.L_x_97:
        /* <DEDUP_REMOVED lines=10> */
.L_x_100:
[----:B------:R-:W-:Y:S05]  /*3870*/  BSYNC B1 ;  /* 0x0000000000017941 */ /* 0x000fea0003800000 */
.L_x_99:
        /* <DEDUP_REMOVED lines=9> */
.L_x_102:
[----:B------:R-:W-:Y:S05]  /*3910*/  BSYNC B1 ;  /* 0x0000000000017941 */ /* 0x000fea0003800000 */
.L_x_101:
        /* <DEDUP_REMOVED lines=9> */
.L_x_104:
[----:B------:R-:W-:Y:S05]  /*39b0*/  BSYNC B1 ;  /* 0x0000000000017941 */ /* 0x000fea0003800000 */
.L_x_103:
        /* <DEDUP_REMOVED lines=10> */
.L_x_106:
[----:B------:R-:W-:Y:S05]  /*3a60*/  BSYNC B1 ;  /* 0x0000000000017941 */ /* 0x000fea0003800000 */
.L_x_105:
        /* <DEDUP_REMOVED lines=10> */
.L_x_108:
[----:B------:R-:W-:Y:S05]  /*3b10*/  BSYNC B1 ;  /* 0x0000000000017941 */ /* 0x000fea0003800000 */
.L_x_107:
        /* <DEDUP_REMOVED lines=9> */
.L_x_110:
[----:B------:R-:W-:Y:S05]  /*3bb0*/  BSYNC B1 ;  /* 0x0000000000017941 */ /* 0x000fea0003800000 */
.L_x_109:
        /* <DEDUP_REMOVED lines=9> */
.L_x_112:
[----:B------:R-:W-:Y:S05]  /*3c50*/  BSYNC B1 ;  /* 0x0000000000017941 */ /* 0x000fea0003800000 */
.L_x_111:
        /* <DEDUP_REMOVED lines=10> */
.L_x_114:
[----:B------:R-:W-:Y:S05]  /*3d00*/  BSYNC B1 ;  /* 0x0000000000017941 */ /* 0x000fea0003800000 */
.L_x_113:
        /* <DEDUP_REMOVED lines=10> */
.L_x_116:
[----:B------:R-:W-:Y:S05]  /*3db0*/  BSYNC B1 ;  /* 0x0000000000017941 */ /* 0x000fea0003800000 */
.L_x_115:
        /* <DEDUP_REMOVED lines=9> */
.L_x_118:
[----:B------:R-:W-:Y:S05]  /*3e50*/  BSYNC B1 ;  /* 0x0000000000017941 */ /* 0x000fea0003800000 */
.L_x_117:
        /* <DEDUP_REMOVED lines=9> */
.L_x_120:
[----:B------:R-:W-:Y:S05]  /*3ef0*/  BSYNC B1 ;  /* 0x0000000000017941 */ /* 0x000fea0003800000 */
.L_x_119:
        /* <DEDUP_REMOVED lines=10> */
.L_x_122:
[----:B------:R-:W-:Y:S05]  /*3fa0*/  BSYNC B1 ;  /* 0x0000000000017941 */ /* 0x000fea0003800000 */
.L_x_121:
        /* <DEDUP_REMOVED lines=10> */
.L_x_124:
[----:B------:R-:W-:Y:S05]  /*4050*/  BSYNC B1 ;  /* 0x0000000000017941 */ /* 0x000fea0003800000 */
.L_x_123:
        /* <DEDUP_REMOVED lines=9> */
.L_x_126:
[----:B------:R-:W-:Y:S05]  /*40f0*/  BSYNC B1 ;  /* 0x0000000000017941 */ /* 0x000fea0003800000 */
.L_x_125:
        /* <DEDUP_REMOVED lines=9> */
.L_x_128:
[----:B------:R-:W-:Y:S05]  /*4190*/  BSYNC B1 ;  /* 0x0000000000017941 */ /* 0x000fea0003800000 */
.L_x_127:
        /* <DEDUP_REMOVED lines=10> */
.L_x_130:
[----:B------:R-:W-:Y:S05]  /*4240*/  BSYNC B1 ;  /* 0x0000000000017941 */ /* 0x000fea0003800000 */
.L_x_129:
        /* <DEDUP_REMOVED lines=10> */
.L_x_132:
[----:B------:R-:W-:Y:S05]  /*42f0*/  BSYNC B1 ;  /* 0x0000000000017941 */ /* 0x000fea0003800000 */
.L_x_131:
        /* <DEDUP_REMOVED lines=9> */
.L_x_134:
[----:B------:R-:W-:Y:S05]  /*4390*/  BSYNC B1 ;  /* 0x0000000000017941 */ /* 0x000fea0003800000 */
.L_x_133:
        /* <DEDUP_REMOVED lines=9> */
.L_x_136:
[----:B------:R-:W-:Y:S05]  /*4430*/  BSYNC B1 ;  /* 0x0000000000017941 */ /* 0x000fea0003800000 */
.L_x_135:
        /* <DEDUP_REMOVED lines=10> */
.L_x_138:
[----:B------:R-:W-:Y:S05]  /*44e0*/  BSYNC B1 ;  /* 0x0000000000017941 */ /* 0x000fea0003800000 */
.L_x_137:
        /* <DEDUP_REMOVED lines=10> */
.L_x_140:
[----:B------:R-:W-:Y:S05]  /*4590*/  BSYNC B1 ;  /* 0x0000000000017941 */ /* 0x000fea0003800000 */
.L_x_139:
        /* <DEDUP_REMOVED lines=9> */
.L_x_142:
[----:B------:R-:W-:Y:S05]  /*4630*/  BSYNC B1 ;  /* 0x0000000000017941 */ /* 0x000fea0003800000 */
.L_x_141:
        /* <DEDUP_REMOVED lines=9> */
.L_x_144:
[----:B------:R-:W-:Y:S05]  /*46d0*/  BSYNC B1 ;  /* 0x0000000000017941 */ /* 0x000fea0003800000 */
.L_x_143:
        /* <DEDUP_REMOVED lines=10> */
.L_x_146:
[----:B------:R-:W-:Y:S05]  /*4780*/  BSYNC B1 ;  /* 0x0000000000017941 */ /* 0x000fea0003800000 */
.L_x_145:
        /* <DEDUP_REMOVED lines=10> */
.L_x_148:
[----:B------:R-:W-:Y:S05]  /*4830*/  BSYNC B1 ;  /* 0x0000000000017941 */ /* 0x000fea0003800000 */
.L_x_147:
        /* <DEDUP_REMOVED lines=9> */
.L_x_150:
[----:B------:R-:W-:Y:S05]  /*48d0*/  BSYNC B1 ;  /* 0x0000000000017941 */ /* 0x000fea0003800000 */
.L_x_149:
        /* <DEDUP_REMOVED lines=9> */
.L_x_152:
[----:B------:R-:W-:Y:S05]  /*4970*/  BSYNC B1 ;  /* 0x0000000000017941 */ /* 0x000fea0003800000 */
.L_x_151:
        /* <DEDUP_REMOVED lines=10> */
.L_x_154:
[----:B------:R-:W-:Y:S05]  /*4a20*/  BSYNC B1 ;  /* 0x0000000000017941 */ /* 0x000fea0003800000 */
.L_x_153:
        /* <DEDUP_REMOVED lines=10> */
.L_x_156:
[----:B------:R-:W-:Y:S05]  /*4ad0*/  BSYNC B1 ;  /* 0x0000000000017941 */ /* 0x000fea0003800000 */
.L_x_155:
        /* <DEDUP_REMOVED lines=9> */
.L_x_158:
[----:B------:R-:W-:Y:S05]  /*4b70*/  BSYNC B1 ;  /* 0x0000000000017941 */ /* 0x000fea0003800000 */
.L_x_157:
        /* <DEDUP_REMOVED lines=9> */
.L_x_160:
[----:B------:R-:W-:Y:S05]  /*4c10*/  BSYNC B1 ;  /* 0x0000000000017941 */ /* 0x000fea0003800000 */
.L_x_159:
        /* <DEDUP_REMOVED lines=10> */
.L_x_162:
[----:B------:R-:W-:Y:S05]  /*4cc0*/  BSYNC B1 ;  /* 0x0000000000017941 */ /* 0x000fea0003800000 */
.L_x_161:
        /* <DEDUP_REMOVED lines=10> */
.L_x_164:
[----:B------:R-:W-:Y:S05]  /*4d70*/  BSYNC B1 ;  /* 0x0000000000017941 */ /* 0x000fea0003800000 */
.L_x_163:
        /* <DEDUP_REMOVED lines=9> */
.L_x_166:
[----:B------:R-:W-:Y:S05]  /*4e10*/  BSYNC B1 ;  /* 0x0000000000017941 */ /* 0x000fea0003800000 */
.L_x_165:
        /* <DEDUP_REMOVED lines=9> */
.L_x_168:
[----:B------:R-:W-:Y:S05]  /*4eb0*/  BSYNC B1 ;  /* 0x0000000000017941 */ /* 0x000fea0003800000 */
.L_x_167:
        /* <DEDUP_REMOVED lines=10> */
.L_x_170:
[----:B------:R-:W-:Y:S05]  /*4f60*/  BSYNC B1 ;  /* 0x0000000000017941 */ /* 0x000fea0003800000 */
.L_x_169:
        /* <DEDUP_REMOVED lines=10> */
.L_x_172:
[----:B------:R-:W-:Y:S05]  /*5010*/  BSYNC B1 ;  /* 0x0000000000017941 */ /* 0x000fea0003800000 */
.L_x_171:
        /* <DEDUP_REMOVED lines=9> */
.L_x_174:
[----:B------:R-:W-:Y:S05]  /*50b0*/  BSYNC B1 ;  /* 0x0000000000017941 */ /* 0x000fea0003800000 */
.L_x_173:
        /* <DEDUP_REMOVED lines=9> */
.L_x_176:
[----:B------:R-:W-:Y:S05]  /*5150*/  BSYNC B1 ;  /* 0x0000000000017941 */ /* 0x000fea0003800000 */
.L_x_175:
        /* <DEDUP_REMOVED lines=10> */
.L_x_178:
[----:B------:R-:W-:Y:S05]  /*5200*/  BSYNC B1 ;  /* 0x0000000000017941 */ /* 0x000fea0003800000 */
.L_x_177:
        /* <DEDUP_REMOVED lines=10> */
.L_x_180:
[----:B------:R-:W-:Y:S05]  /*52b0*/  BSYNC B1 ;  /* 0x0000000000017941 */ /* 0x000fea0003800000 */
.L_x_179:
        /* <DEDUP_REMOVED lines=9> */
.L_x_182:
[----:B------:R-:W-:Y:S05]  /*5350*/  BSYNC B1 ;  /* 0x0000000000017941 */ /* 0x000fea0003800000 */
.L_x_181:
        /* <DEDUP_REMOVED lines=9> */
.L_x_184:
[----:B------:R-:W-:Y:S05]  /*53f0*/  BSYNC B1 ;  /* 0x0000000000017941 */ /* 0x000fea0003800000 */
.L_x_183:
        /* <DEDUP_REMOVED lines=10> */
.L_x_186:
[----:B------:R-:W-:Y:S05]  /*54a0*/  BSYNC B1 ;  /* 0x0000000000017941 */ /* 0x000fea0003800000 */
.L_x_185:
        /* <DEDUP_REMOVED lines=10> */
.L_x_188:
[----:B------:R-:W-:Y:S05]  /*5550*/  BSYNC B1 ;  /* 0x0000000000017941 */ /* 0x000fea0003800000 */
.L_x_187:
        /* <DEDUP_REMOVED lines=9> */
.L_x_190:
[----:B------:R-:W-:Y:S05]  /*55f0*/  BSYNC B1 ;  /* 0x0000000000017941 */ /* 0x000fea0003800000 */
.L_x_189:
        /* <DEDUP_REMOVED lines=9> */
.L_x_192:
[----:B------:R-:W-:Y:S05]  /*5690*/  BSYNC B1 ;  /* 0x0000000000017941 */ /* 0x000fea0003800000 */
.L_x_191:
        /* <DEDUP_REMOVED lines=10> */
.L_x_194:
[----:B------:R-:W-:Y:S05]  /*5740*/  BSYNC B1 ;  /* 0x0000000000017941 */ /* 0x000fea0003800000 */
.L_x_193:
        /* <DEDUP_REMOVED lines=10> */
.L_x_196:
[----:B------:R-:W-:Y:S05]  /*57f0*/  BSYNC B1 ;  /* 0x0000000000017941 */ /* 0x000fea0003800000 */
.L_x_195:
        /* <DEDUP_REMOVED lines=9> */
.L_x_198:
[----:B------:R-:W-:Y:S05]  /*5890*/  BSYNC B1 ;  /* 0x0000000000017941 */ /* 0x000fea0003800000 */
.L_x_197:
        /* <DEDUP_REMOVED lines=9> */
.L_x_200:
[----:B------:R-:W-:Y:S05]  /*5930*/  BSYNC B1 ;  /* 0x0000000000017941 */ /* 0x000fea0003800000 */
.L_x_199:
        /* <DEDUP_REMOVED lines=10> */
.L_x_202:
[----:B------:R-:W-:Y:S05]  /*59e0*/  BSYNC B1 ;  /* 0x0000000000017941 */ /* 0x000fea0003800000 */
.L_x_201:
        /* <DEDUP_REMOVED lines=10> */
.L_x_204:
[----:B------:R-:W-:Y:S05]  /*5a90*/  BSYNC B1 ;  /* 0x0000000000017941 */ /* 0x000fea0003800000 */
.L_x_203:
        /* <DEDUP_REMOVED lines=9> */
.L_x_206:
[----:B------:R-:W-:Y:S05]  /*5b30*/  BSYNC B1 ;  /* 0x0000000000017941 */ /* 0x000fea0003800000 */
.L_x_205:
        /* <DEDUP_REMOVED lines=9> */
.L_x_208:
[----:B------:R-:W-:Y:S05]  /*5bd0*/  BSYNC B1 ;  /* 0x0000000000017941 */ /* 0x000fea0003800000 */
.L_x_207:
        /* <DEDUP_REMOVED lines=10> */
.L_x_210:
[----:B------:R-:W-:Y:S05]  /*5c80*/  BSYNC B1 ;  /* 0x0000000000017941 */ /* 0x000fea0003800000 */
.L_x_209:
        /* <DEDUP_REMOVED lines=10> */
.L_x_212:
[----:B------:R-:W-:Y:S05]  /*5d30*/  BSYNC B1 ;  /* 0x0000000000017941 */ /* 0x000fea0003800000 */
.L_x_211:
        /* <DEDUP_REMOVED lines=9> */
.L_x_214:
[----:B------:R-:W-:Y:S05]  /*5dd0*/  BSYNC B1 ;  /* 0x0000000000017941 */ /* 0x000fea0003800000 */
.L_x_213:
        /* <DEDUP_REMOVED lines=9> */
.L_x_216:
[----:B------:R-:W-:Y:S05]  /*5e70*/  BSYNC B1 ;  /* 0x0000000000017941 */ /* 0x000fea0003800000 */
.L_x_215:
        /* <DEDUP_REMOVED lines=10> */
.L_x_218:
[----:B------:R-:W-:Y:S05]  /*5f20*/  BSYNC B1 ;  /* 0x0000000000017941 */ /* 0x000fea0003800000 */
.L_x_217:
        /* <DEDUP_REMOVED lines=10> */
.L_x_220:
[----:B------:R-:W-:Y:S05]  /*5fd0*/  BSYNC B1 ;  /* 0x0000000000017941 */ /* 0x000fea0003800000 */
.L_x_219:
[----:B-----5:R-:W-:Y:S01]  /*5fe0*/  HADD2.F32 R3, -RZ, R123.H0_H0 ;  /* 0x2000007bff037230 */ /* 0x020fe20000004100 */
[----:B------:R-:W-:Y:S01]  /*5ff0*/  ISETP.GT.AND P1, PT, R0, 0x8, P1 ;  /* 0x000000080000780c */ /* 0x000fe20000f24270 */
[----:B------:R-:W-:Y:S03]  /*6000*/  BSSY B1, `(.L_x_221) ;  /* 0x0000007000017945 */ /* 0x000fe60003800000 */
[----:B01-3--:R-:W-:-:S04]  /*6010*/  FMUL R8, R3, R122 ;  /* 0x0000007a03087220 */ /* 0x00bfc80000400000 */
[----:B------:R-:W-:-:S05]  /*6020*/  FFMA R8, R117, R120, R8 ;  /* 0x0000007875087223 */ /* 0x000fca0000000008 */
[----:B------:R-:W-:-:S05]  /*6030*/  F2FP.F16.F32.PACK_AB R8, RZ, R8 ;  /* 0x00000008ff08723e */ /* 0x000fca00000000ff */
[----:B------:R0:W-:Y:S01]  /*6040*/  @P3 STG.E.U16 desc[UR36][R4.64+0x172], R8 ;  /* 0x0001720804003986 */ /* 0x0001e2000c101524 */
[----:B------:R-:W-:Y:S05]  /*6050*/  @!P1 BRA `(.L_x_222) ;  /* 0x0000000000049947 */ /* 0x000fea0003800000 */
[----:B------:R1:W5:Y:S02]  /*6060*/  LDG.E.LTC128B.U16 R123, desc[UR36][R10.64+0x170] ;  /* 0x000170240a7b7981 */ /* 0x000364000c1e1520 */
.L_x_222:
[----:B------:R-:W-:Y:S05]  /*6070*/  BSYNC B1 ;  /* 0x0000000000017941 */ /* 0x000fea0003800000 */
.L_x_221:
[----:B-----5:R-:W-:Y:S01]  /*6080*/  HADD2.F32 R3, -RZ, R123.H0_H0 ;  /* 0x2000007bff037230 */ /* 0x020fe20000004100 */
[----:B------:R-:W-:Y:S01]  /*6090*/  ISETP.GT.AND P0, PT, R0, 0x8, P0 ;  /* 0x000000080000780c */ /* 0x000fe20000704270 */
[----:B0-----:R-:W-:Y:S01]  /*60a0*/  @P1 IMAD.MOV.U32 R4, RZ, RZ, R12 ;  /* 0x000000ffff041224 */ /* 0x001fe200078e000c */
[----:B------:R-:W-:Y:S01]  /*60b0*/  BSSY B1, `(.L_x_223) ;  /* 0x0000008000017945 */ /* 0x000fe20003800000 */
[----:B------:R-:W-:Y:S02]  /*60c0*/  @P1 IMAD.MOV.U32 R5, RZ, RZ, R13 ;  /* 0x000000ffff051224 */ /* 0x000fe400078e000d */
[----:B------:R-:W-:-:S04]  /*60d0*/  FMUL R3, R3, R122 ;  /* 0x0000007a03037220 */ /* 0x000fc80000400000 */
[----:B------:R-:W-:-:S05]  /*60e0*/  FFMA R3, R118, R120, R3 ;  /* 0x0000007876037223 */ /* 0x000fca0000000003 */
[----:B------:R-:W-:-:S05]  /*60f0*/  F2FP.F16.F32.PACK_AB R3, RZ, R3 ;  /* 0x00000003ff03723e */ /* 0x000fca00000000ff */
[----:B------:R0:W-:Y:S01]  /*6100*/  @P1 STG.E.U16 desc[UR36][R4.64+0x170], R3 ;  /* 0x0001700304001986 */ /* 0x0001e2000c101524 */
[----:B------:R-:W-:Y:S05]  /*6110*/  @!P0 BRA `(.L_x_224) ;  /* 0x0000000000048947 */ /* 0x000fea0003800000 */
[----:B------:R3:W5:Y:S02]  /*6120*/  LDG.E.LTC128B.U16 R123, desc[UR36][R10.64+0x172] ;  /* 0x000172240a7b7981 */ /* 0x000764000c1e1520 */
.L_x_224:
[----:B------:R-:W-:Y:S05]  /*6130*/  BSYNC B1 ;  /* 0x0000000000017941 */ /* 0x000fea0003800000 */
.L_x_223:
[----:B------:R-:W-:Y:S05]  /*6140*/  @!P0 BRA `(.L_x_225) ;  /* 0x0000001800f08947 */ /* 0x000fea0003800000 */
[----:B-----5:R-:W-:-:S05]  /*6150*/  HADD2.F32 R123, -RZ, R123.H0_H0 ;  /* 0x2000007bff7b7230 */ /* 0x020fca0000004100 */
[----:B------:R-:W-:-:S04]  /*6160*/  FMUL R0, R123, R122 ;  /* 0x0000007a7b007220 */ /* 0x000fc80000400000 */
[----:B------:R-:W-:-:S05]  /*6170*/  FFMA R0, R119, R120, R0 ;  /* 0x0000007877007223 */ /* 0x000fca0000000000 */
[----:B------:R-:W-:-:S05]  /*6180*/  F2FP.F16.F32.PACK_AB R0, RZ, R0 ;  /* 0x00000000ff00723e */ /* 0x000fca00000000ff */
[----:B------:R0:W-:Y:S01]  /*6190*/  STG.E.U16 desc[UR36][R12.64+0x172], R0 ;  /* 0x000172000c007986 */ /* 0x0001e2000c101524 */
[----:B------:R-:W-:Y:S05]  /*61a0*/  BRA `(.L_x_225) ;  /* 0x0000001800d87947 */ /* 0x000fea0003800000 */
.L_x_36:
[----:B------:R-:W-:Y:S01]  /*61b0*/  ISETP.GT.AND P0, PT, R3, 0x1, PT ;  /* 0x000000010300780c */ /* 0x000fe20003f04270 */
[----:B------:R-:W-:Y:S01]  /*61c0*/  ULDC.64 UR4, c[0x0][0x5c0] ;  /* 0x0001700000047ab9 */ /* 0x000fe20000000a00 */
[-C--:B------:R-:W-:Y:S01]  /*61d0*/  FMUL R24, R24, R120.reuse ;  /* 0x0000007818187220 */ /* 0x080fe20000400000 */
[-C--:B------:R-:W-:Y:S01]  /*61e0*/  FMUL R25, R25, R120.reuse ;  /* 0x0000007819197220 */ /* 0x080fe20000400000 */
[----:B------:R-:W-:Y:S01]  /*61f0*/  ISETP.GT.AND P3, PT, R0, RZ, P0 ;  /* 0x000000ff0000720c */ /* 0x000fe20000764270 */
[-C--:B------:R-:W-:Y:S01]  /*6200*/  FMUL R26, R26, R120.reuse ;  /* 0x000000781a1a7220 */ /* 0x080fe20000400000 */
[----:B------:R-:W-:Y:S01]  /*6210*/  LEA R4, P4, R128, UR4, 0x1 ;  /* 0x0000000480047c11 */ /* 0x000fe2000f8808ff */
[----:B------:R-:W-:Y:S01]  /*6220*/  FMUL R27, R27, R120 ;  /* 0x000000781b1b7220 */ /* 0x000fe20000400000 */
[----:B------:R-:W-:Y:S01]  /*6230*/  F2FP.F16.F32.PACK_AB R24, RZ, R24 ;  /* 0x00000018ff18723e */ /* 0x000fe200000000ff */
[-C--:B------:R-:W-:Y:S01]  /*6240*/  FMUL R28, R28, R120.reuse ;  /* 0x000000781c1c7220 */ /* 0x080fe20000400000 */
[----:B------:R-:W-:Y:S01]  /*6250*/  LEA.HI.X R5, R128, UR5, R123, 0x1, P4 ;  /* 0x0000000580057c11 */ /* 0x000fe2000a0f0c7b */
[-C--:B------:R-:W-:Y:S01]  /*6260*/  FMUL R29, R29, R120.reuse ;  /* 0x000000781d1d7220 */ /* 0x080fe20000400000 */
[----:B------:R-:W-:Y:S01]  /*6270*/  F2FP.F16.F32.PACK_AB R25, RZ, R25 ;  /* 0x00000019ff19723e */ /* 0x000fe200000000ff */
[-C--:B------:R-:W-:Y:S01]  /*6280*/  FMUL R30, R30, R120.reuse ;  /* 0x000000781e1e7220 */ /* 0x080fe20000400000 */
[----:B------:R-:W-:Y:S01]  /*6290*/  SHF.L.U64.HI R13, R12, 0x4, R13 ;  /* 0x000000040c0d7819 */ /* 0x000fe2000001020d */
[----:B------:R-:W-:Y:S01]  /*62a0*/  @P1 STG.E.U16 desc[UR36][R4.64], R24 ;  /* 0x0000001804001986 */ /* 0x000fe2000c101524 */
[----:B------:R-:W-:Y:S01]  /*62b0*/  ISETP.GT.AND P1, PT, R3, 0x8, PT ;  /* 0x000000080300780c */ /* 0x000fe20003f24270 */
[----:B------:R-:W-:Y:S01]  /*62c0*/  FMUL R31, R31, R120 ;  /* 0x000000781f1f7220 */ /* 0x000fe20000400000 */
[----:B------:R-:W-:Y:S01]  /*62d0*/  ISETP.GT.AND P4, PT, R0, 0x8, P0 ;  /* 0x000000080000780c */ /* 0x000fe20000784270 */
[----:B------:R-:W-:Y:S01]  /*62e0*/  @P3 STG.E.U16 desc[UR36][R4.64+0x2], R25 ;  /* 0x0000021904003986 */ /* 0x000fe2000c101524 */
[----:B------:R-:W-:Y:S01]  /*62f0*/  LEA R8, P3, R12, R4, 0x4 ;  /* 0x000000040c087211 */ /* 0x000fe200078620ff */
[-C--:B------:R-:W-:Y:S01]  /*6300*/  FMUL R32, R32, R120.reuse ;  /* 0x0000007820207220 */ /* 0x080fe20000400000 */
[C---:B------:R-:W-:Y:S01]  /*6310*/  ISETP.GT.AND P2, PT, R0.reuse, 0x8, P2 ;  /* 0x000000080000780c */ /* 0x040fe20001744270 */
[-C--:B------:R-:W-:Y:S01]  /*6320*/  FMUL R33, R33, R120.reuse ;  /* 0x0000007821217220 */ /* 0x080fe20000400000 */
[----:B------:R-:W-:Y:S01]  /*6330*/  ISETP.GT.AND P0, PT, R3, 0x9, PT ;  /* 0x000000090300780c */ /* 0x000fe20003f04270 */
[----:B------:R-:W-:Y:S01]  /*6340*/  IMAD.X R9, R13, 0x1, R5, P3 ;  /* 0x000000010d097824 */ /* 0x000fe200018e0605 */
[----:B------:R-:W-:Y:S01]  /*6350*/  ISETP.GT.AND P5, PT, R0, RZ, P1 ;  /* 0x000000ff0000720c */ /* 0x000fe20000fa4270 */
[-C--:B------:R-:W-:Y:S01]  /*6360*/  FMUL R34, R34, R120.reuse ;  /* 0x0000007822227220 */ /* 0x080fe20000400000 */
[----:B------:R-:W-:Y:S01]  /*6370*/  ISETP.GT.AND P3, PT, R0, RZ, P0 ;  /* 0x000000ff0000720c */ /* 0x000fe20000764270 */
[----:B------:R-:W-:Y:S01]  /*6380*/  FMUL R35, R35, R120 ;  /* 0x0000007823237220 */ /* 0x000fe20000400000 */
[----:B------:R-:W-:Y:S01]  /*6390*/  F2FP.F16.F32.PACK_AB R26, RZ, R26 ;  /* 0x0000001aff1a723e */ /* 0x000fe200000000ff */
[-C--:B------:R-:W-:Y:S01]  /*63a0*/  FMUL R36, R36, R120.reuse ;  /* 0x0000007824247220 */ /* 0x080fe20000400000 */
[----:B------:R-:W-:Y:S01]  /*63b0*/  F2FP.F16.F32.PACK_AB R27, RZ, R27 ;  /* 0x0000001bff1b723e */ /* 0x000fe200000000ff */
[----:B------:R-:W-:Y:S01]  /*63c0*/  FMUL R37, R37, R120 ;  /* 0x0000007825257220 */ /* 0x000fe20000400000 */
[----:B------:R-:W-:Y:S01]  /*63d0*/  F2FP.F16.F32.PACK_AB R28, RZ, R28 ;  /* 0x0000001cff1c723e */ /* 0x000fe200000000ff */
[----:B------:R-:W-:Y:S01]  /*63e0*/  @P2 STG.E.U16 desc[UR36][R8.64], R26 ;  /* 0x0000001a08002986 */ /* 0x000fe2000c101524 */
[----:B------:R-:W-:Y:S01]  /*63f0*/  F2FP.F16.F32.PACK_AB R29, RZ, R29 ;  /* 0x0000001dff1d723e */ /* 0x000fe200000000ff */
[-C--:B------:R-:W-:Y:S01]  /*6400*/  FMUL R38, R38, R120.reuse ;  /* 0x0000007826267220 */ /* 0x080fe20000400000 */
[C---:B------:R-:W-:Y:S01]  /*6410*/  ISETP.GT.AND P2, PT, R0.reuse, 0x8, P1 ;  /* 0x000000080000780c */ /* 0x040fe20000f44270 */
[----:B------:R-:W-:Y:S01]  /*6420*/  @P4 STG.E.U16 desc[UR36][R8.64+0x2], R27 ;  /* 0x0000021b08004986 */ /* 0x000fe2000c101524 */
[----:B------:R-:W-:Y:S01]  /*6430*/  ISETP.GT.AND P1, PT, R3, 0x10, PT ;  /* 0x000000100300780c */ /* 0x000fe20003f24270 */
[----:B------:R-:W-:Y:S01]  /*6440*/  FMUL R39, R39, R120 ;  /* 0x0000007827277220 */ /* 0x000fe20000400000 */
[----:B------:R-:W-:Y:S01]  /*6450*/  F2FP.F16.F32.PACK_AB R30, RZ, R30 ;  /* 0x0000001eff1e723e */ /* 0x000fe200000000ff */
[----:B------:R-:W-:Y:S01]  /*6460*/  @P5 STG.E.U16 desc[UR36][R4.64+0x10], R28 ;  /* 0x0000101c04005986 */ /* 0x000fe2000c101524 */
[----:B------:R-:W-:Y:S01]  /*6470*/  ISETP.GT.AND P4, PT, R0, RZ, P1 ;  /* 0x000000ff0000720c */ /* 0x000fe20000f84270 */
[-C--:B------:R-:W-:Y:S01]  /*6480*/  FMUL R40, R40, R120.reuse ;  /* 0x0000007828287220 */ /* 0x080fe20000400000 */
[----:B------:R-:W-:Y:S01]  /*6490*/  F2FP.F16.F32.PACK_AB R31, RZ, R31 ;  /* 0x0000001fff1f723e */ /* 0x000fe200000000ff */
[----:B------:R-:W-:Y:S01]  /*64a0*/  @P3 STG.E.U16 desc[UR36][R4.64+0x12], R29 ;  /* 0x0000121d04003986 */ /* 0x000fe2000c101524 */
[----:B------:R-:W-:Y:S01]  /*64b0*/  ISETP.GT.AND P3, PT, R0, 0x8, P0 ;  /* 0x000000080000780c */ /* 0x000fe20000764270 */
[----:B------:R-:W-:Y:S01]  /*64c0*/  FMUL R41, R41, R120 ;  /* 0x0000007829297220 */ /* 0x000fe20000400000 */
[----:B------:R-:W-:Y:S01]  /*64d0*/  ISETP.GT.AND P0, PT, R3, 0x11, PT ;  /* 0x000000110300780c */ /* 0x000fe20003f04270 */
[----:B------:R-:W-:Y:S01]  /*64e0*/  @P2 STG.E.U16 desc[UR36][R8.64+0x10], R30 ;  /* 0x0000101e08002986 */ /* 0x000fe2000c101524 */
[----:B------:R-:W-:Y:S01]  /*64f0*/  F2FP.F16.F32.PACK_AB R32, RZ, R32 ;  /* 0x00000020ff20723e */ /* 0x000fe200000000ff */
[-C--:B------:R-:W-:Y:S01]  /*6500*/  FMUL R42, R42, R120.reuse ;  /* 0x000000782a2a7220 */ /* 0x080fe20000400000 */
[C---:B------:R-:W-:Y:S01]  /*6510*/  ISETP.GT.AND P5, PT, R0.reuse, RZ, P0 ;  /* 0x000000ff0000720c */ /* 0x040fe200007a4270 */
[-C--:B------:R-:W-:Y:S01]  /*6520*/  FMUL R43, R43, R120.reuse ;  /* 0x000000782b2b7220 */ /* 0x080fe20000400000 */
[----:B------:R-:W-:Y:S01]  /*6530*/  ISETP.GT.AND P2, PT, R0, 0x8, P1 ;  /* 0x000000080000780c */ /* 0x000fe20000f44270 */
[-C--:B------:R-:W-:Y:S01]  /*6540*/  FMUL R44, R44, R120.reuse ;  /* 0x000000782c2c7220 */ /* 0x080fe20000400000 */
[----:B------:R-:W-:Y:S01]  /*6550*/  ISETP.GT.AND P1, PT, R3, 0x18, PT ;  /* 0x000000180300780c */ /* 0x000fe20003f24270 */
[-C--:B------:R-:W-:Y:S01]  /*6560*/  FMUL R45, R45, R120.reuse ;  /* 0x000000782d2d7220 */ /* 0x080fe20000400000 */
[----:B------:R-:W-:Y:S01]  /*6570*/  F2FP.F16.F32.PACK_AB R33, RZ, R33 ;  /* 0x00000021ff21723e */ /* 0x000fe200000000ff */
[----:B------:R-:W-:Y:S01]  /*6580*/  @P3 STG.E.U16 desc[UR36][R8.64+0x12], R31 ;  /* 0x0000121f08003986 */ /* 0x000fe2000c101524 */
[----:B------:R-:W-:Y:S01]  /*6590*/  ISETP.GT.AND P3, PT, R0, 0x8, P0 ;  /* 0x000000080000780c */ /* 0x000fe20000764270 */
[-C--:B------:R-:W-:Y:S01]  /*65a0*/  FMUL R46, R46, R120.reuse ;  /* 0x000000782e2e7220 */ /* 0x080fe20000400000 */
[----:B------:R-:W-:Y:S01]  /*65b0*/  ISETP.GT.AND P0, PT, R3, 0x19, PT ;  /* 0x000000190300780c */ /* 0x000fe20003f04270 */
[----:B------:R-:W-:Y:S01]  /*65c0*/  @P4 STG.E.U16 desc[UR36][R4.64+0x20], R32 ;  /* 0x0000202004004986 */ /* 0x000fe2000c101524 */
[C---:B------:R-:W-:Y:S01]  /*65d0*/  ISETP.GT.AND P4, PT, R0.reuse, RZ, P1 ;  /* 0x000000ff0000720c */ /* 0x040fe20000f84270 */
[----:B------:R-:W-:Y:S01]  /*65e0*/  FMUL R47, R47, R120 ;  /* 0x000000782f2f7220 */ /* 0x000fe20000400000 */
[----:B------:R-:W-:Y:S01]  /*65f0*/  F2FP.F16.F32.PACK_AB R34, RZ, R34 ;  /* 0x00000022ff22723e */ /* 0x000fe200000000ff */
[----:B------:R-:W-:Y:S01]  /*6600*/  @P5 STG.E.U16 desc[UR36][R4.64+0x22], R33 ;  /* 0x0000222104005986 */ /* 0x000fe2000c101524 */
[----:B------:R-:W-:Y:S01]  /*6610*/  ISETP.GT.AND P5, PT, R0, RZ, P0 ;  /* 0x000000ff0000720c */ /* 0x000fe200007a4270 */
[----:B------:R-:W-:Y:S01]  /*6620*/  FMUL R48, R48, R120 ;  /* 0x0000007830307220 */ /* 0x000fe20000400000 */
[----:B------:R-:W-:Y:S01]  /*6630*/  F2FP.F16.F32.PACK_AB R35, RZ, R35 ;  /* 0x00000023ff23723e */ /* 0x000fe200000000ff */
[----:B------:R-:W-:Y:S01]  /*6640*/  @P2 STG.E.U16 desc[UR36][R8.64+0x20], R34 ;  /* 0x0000202208002986 */ /* 0x000fe2000c101524 */
[----:B------:R-:W-:Y:S01]  /*6650*/  F2FP.F16.F32.PACK_AB R36, RZ, R36 ;  /* 0x00000024ff24723e */ /* 0x000fe200000000ff */
[-C--:B------:R-:W-:Y:S01]  /*6660*/  FMUL R49, R49, R120.reuse ;  /* 0x0000007831317220 */ /* 0x080fe20000400000 */
[----:B------:R-:W-:Y:S01]  /*6670*/  ISETP.GT.AND P2, PT, R0, 0x8, P1 ;  /* 0x000000080000780c */ /* 0x000fe20000f44270 */
[----:B------:R-:W-:Y:S01]  /*6680*/  @P3 STG.E.U16 desc[UR36][R8.64+0x22], R35 ;  /* 0x0000222308003986 */ /* 0x000fe2000c101524 */
[----:B------:R-:W-:Y:S01]  /*6690*/  ISETP.GT.AND P1, PT, R3, 0x20, PT ;  /* 0x000000200300780c */ /* 0x000fe20003f24270 */
[-C--:B------:R-:W-:Y:S01]  /*66a0*/  FMUL R50, R50, R120.reuse ;  /* 0x0000007832327220 */ /* 0x080fe20000400000 */
[----:B------:R-:W-:Y:S01]  /*66b0*/  F2FP.F16.F32.PACK_AB R37, RZ, R37 ;  /* 0x00000025ff25723e */ /* 0x000fe200000000ff */
[----:B------:R-:W-:Y:S01]  /*66c0*/  @P4 STG.E.U16 desc[UR36][R4.64+0x30], R36 ;  /* 0x0000302404004986 */ /* 0x000fe2000c101524 */
[C---:B------:R-:W-:Y:S01]  /*66d0*/  ISETP.GT.AND P3, PT, R0.reuse, 0x8, P0 ;  /* 0x000000080000780c */ /* 0x040fe20000764270 */
[-C--:B------:R-:W-:Y:S01]  /*66e0*/  FMUL R51, R51, R120.reuse ;  /* 0x0000007833337220 */ /* 0x080fe20000400000 */
[----:B------:R-:W-:Y:S01]  /*66f0*/  ISETP.GT.AND P0, PT, R3, 0x21, PT ;  /* 0x000000210300780c */ /* 0x000fe20003f04270 */
[----:B------:R-:W-:Y:S01]  /*6700*/  @P5 STG.E.U16 desc[UR36][R4.64+0x32], R37 ;  /* 0x0000322504005986 */ /* 0x000fe2000c101524 */
[----:B------:R-:W-:Y:S01]  /*6710*/  ISETP.GT.AND P4, PT, R0, RZ, P1 ;  /* 0x000000ff0000720c */ /* 0x000fe20000f84270 */
[----:B------:R-:W-:Y:S01]  /*6720*/  FMUL R52, R52, R120 ;  /* 0x0000007834347220 */ /* 0x000fe20000400000 */
[----:B------:R-:W-:Y:S01]  /*6730*/  F2FP.F16.F32.PACK_AB R38, RZ, R38 ;  /* 0x00000026ff26723e */ /* 0x000fe200000000ff */
[-C--:B------:R-:W-:Y:S01]  /*6740*/  FMUL R53, R53, R120.reuse ;  /* 0x0000007835357220 */ /* 0x080fe20000400000 */
        /* <DEDUP_REMOVED lines=219> */
[----:B------:R-:W-:Y:S01]  /*7500*/  FMUL R119, R119, R120 ;  /* 0x0000007877777220 */ /* 0x000fe20000400000 */
[----:B------:R-:W-:-:S02]  /*7510*/  ISETP.GT.AND P5, PT, R0, RZ, P0 ;  /* 0x000000ff0000720c */ /* 0x000fc400007a4270 */
[----:B------:R-:W-:Y:S01]  /*7520*/  F2FP.F16.F32.PACK_AB R83, RZ, R83 ;  /* 0x00000053ff53723e */ /* 0x000fe200000000ff */
[----:B------:R-:W-:Y:S01]  /*7530*/  @P2 STG.E.U16 desc[UR36][R8.64+0xe0], R82 ;  /* 0x0000e05208002986 */ /* 0x000fe2000c101524 */
[----:B------:R-:W-:Y:S02]  /*7540*/  F2FP.F16.F32.PACK_AB R84, RZ, R84 ;  /* 0x00000054ff54723e */ /* 0x000fe400000000ff */
[C---:B------:R-:W-:Y:S01]  /*7550*/  ISETP.GT.AND P2, PT, R0.reuse, 0x8, P1 ;  /* 0x000000080000780c */ /* 0x040fe20000f44270 */
[----:B------:R-:W-:Y:S01]  /*7560*/  @P3 STG.E.U16 desc[UR36][R8.64+0xe2], R83 ;  /* 0x0000e25308003986 */ /* 0x000fe2000c101524 */
[----:B------:R-:W-:Y:S02]  /*7570*/  ISETP.GT.AND P1, PT, R3, 0x80, PT ;  /* 0x000000800300780c */ /* 0x000fe40003f24270 */
[----:B------:R-:W-:Y:S01]  /*7580*/  F2FP.F16.F32.PACK_AB R85, RZ, R85 ;  /* 0x00000055ff55723e */ /* 0x000fe200000000ff */
[----:B------:R-:W-:Y:S01]  /*7590*/  @P4 STG.E.U16 desc[UR36][R4.64+0xf0], R84 ;  /* 0x0000f05404004986 */ /* 0x000fe2000c101524 */
[----:B------:R-:W-:-:S02]  /*75a0*/  ISETP.GT.AND P3, PT, R0, 0x8, P0 ;  /* 0x000000080000780c */ /* 0x000fc40000764270 */
[----:B------:R-:W-:Y:S01]  /*75b0*/  ISETP.GT.AND P0, PT, R3, 0x81, PT ;  /* 0x000000810300780c */ /* 0x000fe20003f04270 */
[----:B------:R-:W-:Y:S01]  /*75c0*/  @P5 STG.E.U16 desc[UR36][R4.64+0xf2], R85 ;  /* 0x0000f25504005986 */ /* 0x000fe2000c101524 */
[C---:B------:R-:W-:Y:S02]  /*75d0*/  ISETP.GT.AND P4, PT, R0.reuse, RZ, P1 ;  /* 0x000000ff0000720c */ /* 0x040fe40000f84270 */
[----:B------:R-:W-:Y:S02]  /*75e0*/  F2FP.F16.F32.PACK_AB R86, RZ, R86 ;  /* 0x00000056ff56723e */ /* 0x000fe400000000ff */
[----:B------:R-:W-:Y:S02]  /*75f0*/  ISETP.GT.AND P5, PT, R0, RZ, P0 ;  /* 0x000000ff0000720c */ /* 0x000fe400007a4270 */
[----:B------:R-:W-:Y:S01]  /*7600*/  F2FP.F16.F32.PACK_AB R87, RZ, R87 ;  /* 0x00000057ff57723e */ /* 0x000fe200000000ff */
[----:B------:R-:W-:Y:S01]  /*7610*/  @P2 STG.E.U16 desc[UR36][R8.64+0xf0], R86 ;  /* 0x0000f05608002986 */ /* 0x000fe2000c101524 */
[----:B------:R-:W-:-:S02]  /*7620*/  F2FP.F16.F32.PACK_AB R88, RZ, R88 ;  /* 0x00000058ff58723e */ /* 0x000fc400000000ff */
[C---:B------:R-:W-:Y:S01]  /*7630*/  ISETP.GT.AND P2, PT, R0.reuse, 0x8, P1 ;  /* 0x000000080000780c */ /* 0x040fe20000f44270 */
[----:B------:R-:W-:Y:S01]  /*7640*/  @P3 STG.E.U16 desc[UR36][R8.64+0xf2], R87 ;  /* 0x0000f25708003986 */ /* 0x000fe2000c101524 */
[C---:B------:R-:W-:Y:S02]  /*7650*/  ISETP.GT.AND P1, PT, R3.reuse, 0x88, PT ;  /* 0x000000880300780c */ /* 0x040fe40003f24270 */
[----:B------:R-:W-:Y:S01]  /*7660*/  F2FP.F16.F32.PACK_AB R89, RZ, R89 ;  /* 0x00000059ff59723e */ /* 0x000fe200000000ff */
[----:B------:R-:W-:Y:S01]  /*7670*/  @P4 STG.E.U16 desc[UR36][R4.64+0x100], R88 ;  /* 0x0001005804004986 */ /* 0x000fe2000c101524 */
[C---:B------:R-:W-:Y:S02]  /*7680*/  ISETP.GT.AND P3, PT, R0.reuse, 0x8, P0 ;  /* 0x000000080000780c */ /* 0x040fe40000764270 */
[----:B------:R-:W-:Y:S01]  /*7690*/  ISETP.GT.AND P0, PT, R3, 0x89, PT ;  /* 0x000000890300780c */ /* 0x000fe20003f04270 */
[----:B------:R-:W-:Y:S01]  /*76a0*/  @P5 STG.E.U16 desc[UR36][R4.64+0x102], R89 ;  /* 0x0001025904005986 */ /* 0x000fe2000c101524 */
[----:B------:R-:W-:-:S02]  /*76b0*/  ISETP.GT.AND P4, PT, R0, RZ, P1 ;  /* 0x000000ff0000720c */ /* 0x000fc40000f84270 */
[----:B------:R-:W-:Y:S02]  /*76c0*/  F2FP.F16.F32.PACK_AB R90, RZ, R90 ;  /* 0x0000005aff5a723e */ /* 0x000fe400000000ff */
[C---:B------:R-:W-:Y:S02]  /*76d0*/  ISETP.GT.AND P5, PT, R0.reuse, RZ, P0 ;  /* 0x000000ff0000720c */ /* 0x040fe400007a4270 */
[----:B------:R-:W-:Y:S01]  /*76e0*/  F2FP.F16.F32.PACK_AB R91, RZ, R91 ;  /* 0x0000005bff5b723e */ /* 0x000fe200000000ff */
[----:B------:R-:W-:Y:S01]  /*76f0*/  @P2 STG.E.U16 desc[UR36][R8.64+0x100], R90 ;  /* 0x0001005a08002986 */ /* 0x000fe2000c101524 */
[----:B------:R-:W-:Y:S02]  /*7700*/  F2FP.F16.F32.PACK_AB R92, RZ, R92 ;  /* 0x0000005cff5c723e */ /* 0x000fe400000000ff */
[----:B------:R-:W-:Y:S01]  /*7710*/  ISETP.GT.AND P2, PT, R0, 0x8, P1 ;  /* 0x000000080000780c */ /* 0x000fe20000f44270 */
[----:B------:R-:W-:Y:S01]  /*7720*/  @P3 STG.E.U16 desc[UR36][R8.64+0x102], R91 ;  /* 0x0001025b08003986 */ /* 0x000fe2000c101524 */
[----:B------:R-:W-:-:S02]  /*7730*/  ISETP.GT.AND P1, PT, R3, 0x90, PT ;  /* 0x000000900300780c */ /* 0x000fc40003f24270 */
[----:B------:R-:W-:Y:S01]  /*7740*/  F2FP.F16.F32.PACK_AB R93, RZ, R93 ;  /* 0x0000005dff5d723e */ /* 0x000fe200000000ff */
[----:B------:R-:W-:Y:S01]  /*7750*/  @P4 STG.E.U16 desc[UR36][R4.64+0x110], R92 ;  /* 0x0001105c04004986 */ /* 0x000fe2000c101524 */
[C---:B------:R-:W-:Y:S02]  /*7760*/  ISETP.GT.AND P3, PT, R0.reuse, 0x8, P0 ;  /* 0x000000080000780c */ /* 0x040fe40000764270 */
[----:B------:R-:W-:Y:S01]  /*7770*/  ISETP.GT.AND P0, PT, R3, 0x91, PT ;  /* 0x000000910300780c */ /* 0x000fe20003f04270 */
[----:B------:R-:W-:Y:S01]  /*7780*/  @P5 STG.E.U16 desc[UR36][R4.64+0x112], R93 ;  /* 0x0001125d04005986 */ /* 0x000fe2000c101524 */
[C---:B------:R-:W-:Y:S02]  /*7790*/  ISETP.GT.AND P4, PT, R0.reuse, RZ, P1 ;  /* 0x000000ff0000720c */ /* 0x040fe40000f84270 */
[----:B------:R-:W-:Y:S02]  /*77a0*/  F2FP.F16.F32.PACK_AB R94, RZ, R94 ;  /* 0x0000005eff5e723e */ /* 0x000fe400000000ff */
        /* <DEDUP_REMOVED lines=27> */
[C---:B------:R-:W-:Y:S02]  /*7960*/  ISETP.GT.AND P5, PT, R0.reuse, RZ, P0 ;  /* 0x000000ff0000720c */ /* 0x040fe400007a4270 */
[----:B------:R-:W-:Y:S02]  /*7970*/  F2FP.F16.F32.PACK_AB R102, RZ, R102 ;  /* 0x00000066ff66723e */ /* 0x000fe400000000ff */
[----:B------:R-:W-:Y:S02]  /*7980*/  F2FP.F16.F32.PACK_AB R103, RZ, R103 ;  /* 0x00000067ff67723e */ /* 0x000fe400000000ff */
[----:B------:R-:W-:Y:S01]  /*7990*/  F2FP.F16.F32.PACK_AB R104, RZ, R104 ;  /* 0x00000068ff68723e */ /* 0x000fe200000000ff */
[----:B------:R-:W-:Y:S01]  /*79a0*/  @P2 STG.E.U16 desc[UR36][R8.64+0x130], R102 ;  /* 0x0001306608002986 */ /* 0x000fe2000c101524 */
[----:B------:R-:W-:Y:S02]  /*79b0*/  F2FP.F16.F32.PACK_AB R105, RZ, R105 ;  /* 0x00000069ff69723e */ /* 0x000fe400000000ff */
[C---:B------:R-:W-:Y:S01]  /*79c0*/  ISETP.GT.AND P1, PT, R0.reuse, 0x8, P1 ;  /* 0x000000080000780c */ /* 0x040fe20000f24270 */
[----:B------:R-:W-:Y:S01]  /*79d0*/  @P3 STG.E.U16 desc[UR36][R8.64+0x132], R103 ;  /* 0x0001326708003986 */ /* 0x000fe2000c101524 */
[----:B------:R-:W-:-:S02]  /*79e0*/  ISETP.GT.AND P2, PT, R0, 0x8, P0 ;  /* 0x000000080000780c */ /* 0x000fc40000744270 */
[C---:B------:R-:W-:Y:S01]  /*79f0*/  ISETP.GT.AND P0, PT, R3.reuse, 0xa9, PT ;  /* 0x000000a90300780c */ /* 0x040fe20003f04270 */
[----:B------:R-:W-:Y:S01]  /*7a00*/  @P4 STG.E.U16 desc[UR36][R4.64+0x140], R104 ;  /* 0x0001406804004986 */ /* 0x000fe2000c101524 */
[----:B------:R-:W-:Y:S02]  /*7a10*/  ISETP.GT.AND P4, PT, R3, 0xa8, PT ;  /* 0x000000a80300780c */ /* 0x000fe40003f84270 */
[----:B------:R-:W-:Y:S01]  /*7a20*/  F2FP.F16.F32.PACK_AB R106, RZ, R106 ;  /* 0x0000006aff6a723e */ /* 0x000fe200000000ff */
[----:B------:R-:W-:Y:S01]  /*7a30*/  @P5 STG.E.U16 desc[UR36][R4.64+0x142], R105 ;  /* 0x0001426904005986 */ /* 0x000fe2000c101524 */
[----:B------:R-:W-:Y:S02]  /*7a40*/  ISETP.GT.AND P5, PT, R0, RZ, P4 ;  /* 0x000000ff0000720c */ /* 0x000fe400027a4270 */
[----:B------:R-:W-:Y:S01]  /*7a50*/  F2FP.F16.F32.PACK_AB R107, RZ, R107 ;  /* 0x0000006bff6b723e */ /* 0x000fe200000000ff */
[----:B------:R-:W-:Y:S01]  /*7a60*/  @P1 STG.E.U16 desc[UR36][R8.64+0x140], R106 ;  /* 0x0001406a08001986 */ /* 0x000fe2000c101524 */
[----:B------:R-:W-:-:S02]  /*7a70*/  F2FP.F16.F32.PACK_AB R108, RZ, R108 ;  /* 0x0000006cff6c723e */ /* 0x000fc400000000ff */
[C---:B------:R-:W-:Y:S01]  /*7a80*/  ISETP.GT.AND P3, PT, R0.reuse, RZ, P0 ;  /* 0x000000ff0000720c */ /* 0x040fe20000764270 */
[----:B------:R-:W-:Y:S01]  /*7a90*/  @P2 STG.E.U16 desc[UR36][R8.64+0x142], R107 ;  /* 0x0001426b08002986 */ /* 0x000fe2000c101524 */
[C---:B------:R-:W-:Y:S02]  /*7aa0*/  ISETP.GT.AND P4, PT, R0.reuse, 0x8, P4 ;  /* 0x000000080000780c */ /* 0x040fe40002784270 */
[----:B------:R-:W-:Y:S02]  /*7ab0*/  F2FP.F16.F32.PACK_AB R109, RZ, R109 ;  /* 0x0000006dff6d723e */ /* 0x000fe400000000ff */
[----:B------:R-:W-:Y:S01]  /*7ac0*/  F2FP.F16.F32.PACK_AB R110, RZ, R110 ;  /* 0x0000006eff6e723e */ /* 0x000fe200000000ff */
[----:B------:R-:W-:Y:S01]  /*7ad0*/  @P5 STG.E.U16 desc[UR36][R4.64+0x150], R108 ;  /* 0x0001506c04005986 */ /* 0x000fe2000c101524 */
[----:B------:R-:W-:Y:S02]  /*7ae0*/  ISETP.GT.AND P5, PT, R0, 0x8, P0 ;  /* 0x000000080000780c */ /* 0x000fe400007a4270 */
[----:B------:R-:W-:-:S02]  /*7af0*/  F2FP.F16.F32.PACK_AB R111, RZ, R111 ;  /* 0x0000006fff6f723e */ /* 0x000fc400000000ff */
[C---:B------:R-:W-:Y:S01]  /*7b00*/  ISETP.GT.AND P0, PT, R3.reuse, 0xb1, PT ;  /* 0x000000b10300780c */ /* 0x040fe20003f04270 */
[----:B------:R-:W-:Y:S01]  /*7b10*/  @P3 STG.E.U16 desc[UR36][R4.64+0x152], R109 ;  /* 0x0001526d04003986 */ /* 0x000fe2000c101524 */
[----:B------:R-:W-:Y:S02]  /*7b20*/  ISETP.GT.AND P3, PT, R3, 0xb0, PT ;  /* 0x000000b00300780c */ /* 0x000fe40003f64270 */
[----:B------:R-:W-:Y:S01]  /*7b30*/  F2FP.F16.F32.PACK_AB R112, RZ, R112 ;  /* 0x00000070ff70723e */ /* 0x000fe200000000ff */
[----:B------:R-:W-:Y:S01]  /*7b40*/  @P4 STG.E.U16 desc[UR36][R8.64+0x150], R110 ;  /* 0x0001506e08004986 */ /* 0x000fe2000c101524 */
[C---:B------:R-:W-:Y:S02]  /*7b50*/  ISETP.GT.AND P4, PT, R0.reuse, RZ, P3 ;  /* 0x000000ff0000720c */ /* 0x040fe40001f84270 */
[----:B------:R-:W-:Y:S01]  /*7b60*/  F2FP.F16.F32.PACK_AB R113, RZ, R113 ;  /* 0x00000071ff71723e */ /* 0x000fe200000000ff */
[----:B------:R-:W-:Y:S01]  /*7b70*/  @P5 STG.E.U16 desc[UR36][R8.64+0x152], R111 ;  /* 0x0001526f08005986 */ /* 0x000fe2000c101524 */
[----:B------:R-:W-:-:S02]  /*7b80*/  ISETP.GT.AND P5, PT, R0, RZ, P0 ;  /* 0x000000ff0000720c */ /* 0x000fc400007a4270 */
[C---:B------:R-:W-:Y:S02]  /*7b90*/  ISETP.GT.AND P2, PT, R3.reuse, 0xb8, PT ;  /* 0x000000b80300780c */ /* 0x040fe40003f44270 */
[----:B------:R-:W-:Y:S02]  /*7ba0*/  ISETP.GT.AND P1, PT, R3, 0xb9, PT ;  /* 0x000000b90300780c */ /* 0x000fe40003f24270 */
[C---:B------:R-:W-:Y:S02]  /*7bb0*/  ISETP.GT.AND P3, PT, R0.reuse, 0x8, P3 ;  /* 0x000000080000780c */ /* 0x040fe40001f64270 */
[C---:B------:R-:W-:Y:S01]  /*7bc0*/  ISETP.GT.AND P0, PT, R0.reuse, 0x8, P0 ;  /* 0x000000080000780c */ /* 0x040fe20000704270 */
[----:B------:R-:W-:Y:S01]  /*7bd0*/  @P4 STG.E.U16 desc[UR36][R4.64+0x160], R112 ;  /* 0x0001607004004986 */ /* 0x000fe2000c101524 */
[C---:B------:R-:W-:Y:S02]  /*7be0*/  ISETP.GT.AND P4, PT, R0.reuse, RZ, P1 ;  /* 0x000000ff0000720c */ /* 0x040fe40000f84270 */
[----:B------:R-:W-:Y:S01]  /*7bf0*/  F2FP.F16.F32.PACK_AB R114, RZ, R114 ;  /* 0x00000072ff72723e */ /* 0x000fe200000000ff */
[----:B------:R-:W-:Y:S01]  /*7c00*/  @P5 STG.E.U16 desc[UR36][R4.64+0x162], R113 ;  /* 0x0001627104005986 */ /* 0x000fe2000c101524 */
[----:B------:R-:W-:-:S02]  /*7c10*/  ISETP.GT.AND P5, PT, R0, RZ, P2 ;  /* 0x000000ff0000720c */ /* 0x000fc400017a4270 */
[C---:B------:R-:W-:Y:S02]  /*7c20*/  ISETP.GT.AND P2, PT, R0.reuse, 0x8, P2 ;  /* 0x000000080000780c */ /* 0x040fe40001744270 */
[----:B------:R-:W-:Y:S01]  /*7c30*/  F2FP.F16.F32.PACK_AB R115, RZ, R115 ;  /* 0x00000073ff73723e */ /* 0x000fe200000000ff */
[----:B------:R-:W-:Y:S01]  /*7c40*/  @P3 STG.E.U16 desc[UR36][R8.64+0x160], R114 ;  /* 0x0001607208003986 */ /* 0x000fe2000c101524 */
[----:B------:R-:W-:Y:S02]  /*7c50*/  ISETP.GT.AND P1, PT, R0, 0x8, P1 ;  /* 0x000000080000780c */ /* 0x000fe40000f24270 */
[----:B------:R-:W-:Y:S01]  /*7c60*/  F2FP.F16.F32.PACK_AB R116, RZ, R116 ;  /* 0x00000074ff74723e */ /* 0x000fe200000000ff */
[----:B------:R-:W-:Y:S01]  /*7c70*/  @P0 STG.E.U16 desc[UR36][R8.64+0x162], R115 ;  /* 0x0001627308000986 */ /* 0x000fe2000c101524 */
[----:B------:R-:W-:Y:S02]  /*7c80*/  F2FP.F16.F32.PACK_AB R117, RZ, R117 ;  /* 0x00000075ff75723e */ /* 0x000fe400000000ff */
[----:B------:R-:W-:Y:S01]  /*7c90*/  F2FP.F16.F32.PACK_AB R118, RZ, R118 ;  /* 0x00000076ff76723e */ /* 0x000fe200000000ff */
[----:B------:R-:W-:Y:S01]  /*7ca0*/  @P5 STG.E.U16 desc[UR36][R4.64+0x170], R116 ;  /* 0x0001707404005986 */ /* 0x000fe2000c101524 */
[----:B------:R-:W-:-:S03]  /*7cb0*/  F2FP.F16.F32.PACK_AB R119, RZ, R119 ;  /* 0x00000077ff77723e */ /* 0x000fc600000000ff */
[----:B------:R0:W-:Y:S02]  /*7cc0*/  @P4 STG.E.U16 desc[UR36][R4.64+0x172], R117 ;  /* 0x0001727504004986 */ /* 0x0001e4000c101524 */
[----:B0-----:R-:W-:Y:S02]  /*7cd0*/  @P2 IMAD.MOV.U32 R4, RZ, RZ, R8 ;  /* 0x000000ffff042224 */ /* 0x001fe400078e0008 */
[----:B------:R-:W-:-:S05]  /*7ce0*/  @P2 IMAD.MOV.U32 R5, RZ, RZ, R9 ;  /* 0x000000ffff052224 */ /* 0x000fca00078e0009 */
[----:B------:R0:W-:Y:S04]  /*7cf0*/  @P2 STG.E.U16 desc[UR36][R4.64+0x170], R118 ;  /* 0x0001707604002986 */ /* 0x0001e8000c101524 */
[----:B------:R0:W-:Y:S02]  /*7d00*/  @P1 STG.E.U16 desc[UR36][R8.64+0x172], R119 ;  /* 0x0001727708001986 */ /* 0x0001e4000c101524 */
.L_x_225:
[----:B------:R-:W-:Y:S05]  /*7d10*/  BSYNC B0 ;  /* 0x0000000000007941 */ /* 0x000fea0003800000 */
.L_x_35:
[----:B------:R-:W-:Y:S01]  /*7d20*/  ULDC UR4, c[0x0][0xc] ;  /* 0x0000030000047ab9 */ /* 0x000fe20000000800 */
[----:B------:R-:W-:Y:S01]  /*7d30*/  ULDC UR5, c[0x0][0x10] ;  /* 0x0000040000057ab9 */ /* 0x000fe20000000800 */
[----:B0-----:R-:W0:Y:S01]  /*7d40*/  LDC R3, c[0x0][0x14] ;  /* 0x00000500ff037b82 */ /* 0x001e220000000800 */
[----:B------:R-:W-:Y:S01]  /*7d50*/  UIMAD.WIDE.U32 UR4, UR4, UR5, URZ ;  /* 0x00000005040472a5 */ /* 0x000fe2000f8e003f */
[----:B------:R-:W-:Y:S01]  /*7d60*/  PRMT R0, RZ, 0x7610, R0 ;  /* 0x00007610ff007816 */ /* 0x000fe20000000000 */
[----:B------:R-:W-:Y:S02]  /*7d70*/  IMAD.MOV.U32 R124, RZ, RZ, -0x1 ;  /* 0xffffffffff7c7424 */ /* 0x000fe400078e00ff */
[----:B------:R-:W-:Y:S02]  /*7d80*/  IMAD.MOV.U32 R121, RZ, RZ, -0x1 ;  /* 0xffffffffff797424 */ /* 0x000fe400078e00ff */
[----:B0-----:R-:W-:-:S04]  /*7d90*/  IMAD.WIDE.U32 R16, R3, UR4, R16 ;  /* 0x0000000403107c25 */ /* 0x001fc8000f8e0010 */
[----:B------:R-:W-:Y:S01]  /*7da0*/  IMAD R3, R3, UR5, RZ ;  /* 0x0000000503037c24 */ /* 0x000fe2000f8e02ff */
[----:B------:R-:W-:Y:S02]  /*7db0*/  ULDC.64 UR4, c[0x0][0x650] ;  /* 0x0001940000047ab9 */ /* 0x000fe40000000a00 */
[----:B------:R-:W-:Y:S01]  /*7dc0*/  ISETP.GE.U32.AND P0, PT, R16, UR4, PT ;  /* 0x0000000410007c0c */ /* 0x000fe2000bf06070 */
[----:B------:R-:W-:-:S05]  /*7dd0*/  IMAD.IADD R17, R17, 0x1, R3 ;  /* 0x0000000111117824 */ /* 0x000fca00078e0203 */
[----:B------:R-:W-:-:S13]  /*7de0*/  ISETP.GE.U32.AND.EX P0, PT, R17, UR5, PT, P0 ;  /* 0x0000000511007c0c */ /* 0x000fda000bf06100 */
[----:B------:R-:W-:Y:S05]  /*7df0*/  @P0 BRA `(.L_x_226) ;  /* 0x0000000400640947 */ /* 0x000fea0003800000 */
[----:B------:R-:W0:Y:S01]  /*7e00*/  S2R R12, SR_CTAID.X ;  /* 0x00000000000c7919 */ /* 0x000e220000002500 */
[----:B-1234-:R-:W1:Y:S01]  /*7e10*/  LDC.64 R10, c[0x0][0x628] ;  /* 0x00018a00ff0a7b82 */ /* 0x01ee620000000a00 */
[----:B------:R-:W-:Y:S01]  /*7e20*/  ULDC UR4, c[0x0][0x150] ;  /* 0x0000540000047ab9 */ /* 0x000fe20000000800 */
[----:B------:R-:W-:Y:S01]  /*7e30*/  IMAD.MOV.U32 R8, RZ, RZ, R16 ;  /* 0x000000ffff087224 */ /* 0x000fe200078e0010 */
[----:B------:R-:W2:Y:S01]  /*7e40*/  S2R R24, SR_CTAID.Y ;  /* 0x0000000000187919 */ /* 0x000ea20000002600 */
[----:B------:R-:W-:-:S04]  /*7e50*/  IMAD.MOV.U32 R9, RZ, RZ, R17 ;  /* 0x000000ffff097224 */ /* 0x000fc800078e0011 */
[----:B------:R-:W3:Y:S08]  /*7e60*/  LDC R21, c[0x0][0x144] ;  /* 0x00005100ff157b82 */ /* 0x000ef00000000800 */
[----:B------:R-:W4:Y:S08]  /*7e70*/  LDC R0, c[0x0][0x630] ;  /* 0x00018c00ff007b82 */ /* 0x000f300000000800 */
[----:B------:R-:W2:Y:S01]  /*7e80*/  LDC.64 R14, c[0x0][0x620] ;  /* 0x00018800ff0e7b82 */ /* 0x000ea20000000a00 */
[----:B-1----:R-:W-:-:S04]  /*7e90*/  ISETP.NE.U32.AND P0, PT, R10, RZ, PT ;  /* 0x000000ff0a00720c */ /* 0x002fc80003f05070 */
[----:B------:R-:W-:Y:S02]  /*7ea0*/  ISETP.NE.AND.EX P0, PT, R11, RZ, PT, P0 ;  /* 0x000000ff0b00720c */ /* 0x000fe40003f05300 */
[----:B0-----:R-:W-:-:S05]  /*7eb0*/  I2FP.F32.U32 R3, R12 ;  /* 0x0000000c00037245 */ /* 0x001fca0000201000 */
[----:B------:R-:W-:-:S04]  /*7ec0*/  FMUL R3, R3, UR4 ;  /* 0x0000000403037c20 */ /* 0x000fc80008400000 */
[----:B------:R0:W1:Y:S02]  /*7ed0*/  F2I.U32.TRUNC.NTZ R20, R3 ;  /* 0x0000000300147305 */ /* 0x000064000020f000 */
[----:B---34-:R-:W-:Y:S05]  /*7ee0*/  @!P0 BRA `(.L_x_227) ;  /* 0x0000000000288947 */ /* 0x018fea0003800000 */
[----:B0-----:R-:W0:Y:S02]  /*7ef0*/  LDC R3, c[0x0][0x634] ;  /* 0x00018d00ff037b82 */ /* 0x001e240000000800 */
        /* <DEDUP_REMOVED lines=9> */
.L_x_227:
[----:B------:R-:W3:Y:S01]  /*7f90*/  LDC.64 R28, c[0x0][0x640] ;  /* 0x00019000ff1c7b82 */ /* 0x000ee20000000a00 */
[-CC-:B------:R-:W-:Y:S01]  /*7fa0*/  SHF.R.U64 R121, R8, R0.reuse, R9.reuse ;  /* 0x0000000008797219 */ /* 0x180fe20000001209 */
[----:B-1----:R-:W-:Y:S01]  /*7fb0*/  IMAD.MOV R20, RZ, RZ, -R20 ;  /* 0x000000ffff147224 */ /* 0x002fe200078e0a14 */
[----:B------:R-:W-:Y:S01]  /*7fc0*/  SHF.R.U32.HI R0, RZ, R0, R9 ;  /* 0x00000000ff007219 */ /* 0x000fe20000011609 */
[----:B------:R-:W-:Y:S01]  /*7fd0*/  ULDC UR4, c[0x0][0x154] ;  /* 0x0000550000047ab9 */ /* 0x000fe20000000800 */
[----:B0-----:R-:W-:Y:S01]  /*7fe0*/  IADD3 R3, P0, RZ, -R121, RZ ;  /* 0x80000079ff037210 */ /* 0x001fe20007f1e0ff */
[----:B------:R-:W-:Y:S02]  /*7ff0*/  IMAD R21, R21, R20, R12 ;  /* 0x0000001415157224 */ /* 0x000fe400078e020c */
[----:B------:R-:W0:Y:S01]  /*8000*/  LDC R6, c[0x0][0x618] ;  /* 0x00018600ff067b82 */ /* 0x000e220000000800 */
[----:B------:R-:W-:Y:S02]  /*8010*/  IMAD.MOV.U32 R7, RZ, RZ, 0x1 ;  /* 0x00000001ff077424 */ /* 0x000fe400078e00ff */
[----:B------:R-:W-:-:S04]  /*8020*/  IMAD.X R5, RZ, RZ, ~R0, P0 ;  /* 0x000000ffff057224 */ /* 0x000fc800000e0e00 */
[-C--:B--2---:R-:W-:Y:S01]  /*8030*/  IMAD R0, R5, R14.reuse, RZ ;  /* 0x0000000e05007224 */ /* 0x084fe200078e02ff */
[----:B------:R-:W1:Y:S01]  /*8040*/  LDC R8, c[0x0][0x608] ;  /* 0x00018200ff087b82 */ /* 0x000e620000000800 */
[----:B------:R-:W-:-:S04]  /*8050*/  IMAD.WIDE.U32 R4, R3, R14, R16 ;  /* 0x0000000e03047225 */ /* 0x000fc800078e0010 */
[----:B------:R-:W-:Y:S01]  /*8060*/  IMAD R3, R3, R15, R0 ;  /* 0x0000000f03037224 */ /* 0x000fe200078e0200 */
[----:B------:R-:W-:Y:S02]  /*8070*/  I2FP.F32.U32 R0, R24 ;  /* 0x0000001800007245 */ /* 0x000fe40000201000 */
[----:B------:R-:W2:Y:S01]  /*8080*/  LDC R26, c[0x0][0x658] ;  /* 0x00019600ff1a7b82 */ /* 0x000ea20000000800 */
[----:B------:R-:W-:Y:S01]  /*8090*/  IMAD.IADD R3, R5, 0x1, R3 ;  /* 0x0000000105037824 */ /* 0x000fe200078e0203 */
[----:B---3--:R-:W-:Y:S01]  /*80a0*/  ISETP.NE.U32.AND P0, PT, R28, RZ, PT ;  /* 0x000000ff1c00720c */ /* 0x008fe20003f05070 */
[----:B------:R-:W-:Y:S01]  /*80b0*/  FMUL R0, R0, UR4 ;  /* 0x0000000400007c20 */ /* 0x000fe20008400000 */
[----:B------:R-:W-:Y:S02]  /*80c0*/  IMAD.MOV.U32 R5, RZ, RZ, -0x1 ;  /* 0xffffffffff057424 */ /* 0x000fe400078e00ff */
[----:B------:R-:W-:Y:S01]  /*80d0*/  ISETP.NE.AND.EX P0, PT, R29, RZ, PT, P0 ;  /* 0x000000ff1d00720c */ /* 0x000fe20003f05300 */
[----:B------:R3:W4:Y:S01]  /*80e0*/  F2I.U32.TRUNC.NTZ R13, R0 ;  /* 0x00000000000d7305 */ /* 0x000722000020f000 */
[----:B------:R-:W3:Y:S01]  /*80f0*/  LDC R15, c[0x0][0x148] ;  /* 0x00005200ff0f7b82 */ /* 0x000ee20000000800 */
[----:B0-----:R-:W-:-:S02]  /*8100*/  SHF.R.U64 R12, R4, R6, R3 ;  /* 0x00000006040c7219 */ /* 0x001fc40000001203 */
[----:B------:R-:W-:-:S05]  /*8110*/  SHF.R.U32.HI R3, RZ, R6, R3 ;  /* 0x00000006ff037219 */ /* 0x000fca0000011603 */
[----:B------:R-:W0:Y:S01]  /*8120*/  LDC R20, c[0x0][0x600] ;  /* 0x00018000ff147b82 */ /* 0x000e220000000800 */
[-CC-:B-1----:R-:W-:Y:S02]  /*8130*/  SHF.R.U64 R10, R12, R8.reuse, R3.reuse ;  /* 0x000000080c0a7219 */ /* 0x182fe40000001203 */
[----:B------:R-:W-:-:S05]  /*8140*/  SHF.R.U32.HI R3, RZ, R8, R3 ;  /* 0x00000008ff037219 */ /* 0x000fca0000011603 */
[----:B------:R-:W1:Y:S01]  /*8150*/  LDC R27, c[0x0][0x648] ;  /* 0x00019200ff1b7b82 */ /* 0x000e620000000800 */
[-C--:B--2---:R-:W-:Y:S02]  /*8160*/  SHF.L.U32 R4, R5, R26.reuse, RZ ;  /* 0x0000001a05047219 */ /* 0x084fe400000006ff */
[-CC-:B------:R-:W-:Y:S02]  /*8170*/  SHF.R.U64 R14, R10, R26.reuse, R3.reuse ;  /* 0x0000001a0a0e7219 */ /* 0x180fe40000001203 */
[----:B------:R-:W-:Y:S02]  /*8180*/  SHF.R.U32.HI R5, RZ, R26, R3 ;  /* 0x0000001aff057219 */ /* 0x000fe40000011603 */
[----:B------:R-:W-:Y:S01]  /*8190*/  LOP3.LUT R25, RZ, R4, RZ, 0x33, !PT ;  /* 0x00000004ff197212 */ /* 0x000fe200078e33ff */
[----:B------:R-:W2:Y:S01]  /*81a0*/  LDC R30, c[0x0][0x638] ;  /* 0x00018e00ff1e7b82 */ /* 0x000ea20000000800 */
[----:B------:R-:W-:Y:S01]  /*81b0*/  SHF.L.U32 R26, R7, R26, RZ ;  /* 0x0000001a071a7219 */ /* 0x000fe200000006ff */
[----:B------:R-:W-:-:S06]  /*81c0*/  IMAD.MOV.U32 R4, RZ, RZ, R14 ;  /* 0x000000ffff047224 */ /* 0x000fcc00078e000e */
[----:B------:R-:W0:Y:S01]  /*81d0*/  LDC R31, c[0x0][0x610] ;  /* 0x00018400ff1f7b82 */ /* 0x000e220000000800 */
[----:B----4-:R-:W-:Y:S05]  /*81e0*/  @!P0 BRA `(.L_x_228) ;  /* 0x0000000000288947 */ /* 0x010fea0003800000 */
        /* <DEDUP_REMOVED lines=10> */
.L_x_228:
[----:B------:R-:W-:Y:S01]  /*8290*/  ISETP.NE.AND P0, PT, R2, 0x1, PT ;  /* 0x000000010200780c */ /* 0x000fe20003f05270 */
[----:B0-----:R-:W-:Y:S01]  /*82a0*/  VIADD R7, R20, 0xffffffff ;  /* 0xffffffff14077836 */ /* 0x001fe20000000000 */
[----:B-1-3--:R-:W-:Y:S01]  /*82b0*/  SHF.R.U64 R0, R4, R27, R5 ;  /* 0x0000001b04007219 */ /* 0x00afe20000001205 */
[----:B------:R-:W-:Y:S01]  /*82c0*/  IMAD.MOV R13, RZ, RZ, -R13 ;  /* 0x000000ffff0d7224 */ /* 0x000fe200078e0a0d */
[----:B------:R-:W-:Y:S01]  /*82d0*/  LOP3.LUT R5, R10, R25, RZ, 0xc0, !PT ;  /* 0x000000190a057212 */ /* 0x000fe200078ec0ff */
[----:B------:R-:W-:Y:S02]  /*82e0*/  IMAD.MOV.U32 R4, RZ, RZ, 0x1 ;  /* 0x00000001ff047424 */ /* 0x000fe400078e00ff */
[----:B------:R-:W-:Y:S02]  /*82f0*/  IMAD.MOV R3, RZ, RZ, -R0 ;  /* 0x000000ffff037224 */ /* 0x000fe400078e0a00 */
[----:B------:R-:W-:Y:S01]  /*8300*/  IMAD R6, R26, R0, R5 ;  /* 0x000000001a067224 */ /* 0x000fe200078e0205 */
[----:B------:R-:W-:Y:S01]  /*8310*/  LOP3.LUT R5, R12, R7, RZ, 0xc0, !PT ;  /* 0x000000070c057212 */ /* 0x000fe200078ec0ff */
[----:B--2---:R-:W-:-:S02]  /*8320*/  IMAD R0, R3, R30, R14 ;  /* 0x0000001e03007224 */ /* 0x004fc400078e020e */
[----:B------:R-:W-:Y:S02]  /*8330*/  @P0 IMAD R21, R15, R13, R24 ;  /* 0x0000000d0f150224 */ /* 0x000fe400078e0218 */
[----:B------:R-:W-:Y:S01]  /*8340*/  IMAD R3, R0, R20, R5 ;  /* 0x0000001400037224 */ /* 0x000fe200078e0205 */
[----:B------:R-:W-:Y:S01]  /*8350*/  PRMT R0, R4, 0x7610, R0 ;  /* 0x0000761004007816 */ /* 0x000fe20000000000 */
[----:B------:R-:W-:-:S05]  /*8360*/  IMAD R6, R6, R31, R21 ;  /* 0x0000001f06067224 */ /* 0x000fca00078e0215 */
[----:B------:R-:W-:Y:S02]  /*8370*/  SEL R124, R3, R6, !P0 ;  /* 0x00000006037c7207 */ /* 0x000fe40004000000 */
[----:B------:R-:W-:-:S07]  /*8380*/  SEL R6, R6, R3, !P0 ;  /* 0x0000000306067207 */ /* 0x000fce0004000000 */
.L_x_226:
[----:B------:R-:W-:Y:S01]  /*8390*/  LOP3.LUT P0, RZ, R0, 0xff, RZ, 0xc0, !PT ;  /* 0x000000ff00ff7812 */ /* 0x000fe2000780c0ff */
[----:B-----5:R-:W-:-:S12]  /*83a0*/  IMAD.MOV.U32 R123, RZ, RZ, R6 ;  /* 0x000000ffff7b7224 */ /* 0x020fd800078e0006 */
[----:B------:R-:W-:Y:S05]  /*83b0*/  @P0 BRA `(.L_x_229) ;  /* 0xffffff9000280947 */ /* 0x000fea000383ffff */
[----:B------:R-:W-:Y:S05]  /*83c0*/  EXIT ;  /* 0x000000000000794d */ /* 0x000fea0003800000 */
.L_x_8:
[----:B0-----:R-:W-:Y:S01]  /*83d0*/  ULDC.64 UR4, c[0x0][0x650] ;  /* 0x0001940000047ab9 */ /* 0x001fe20000000a00 */
        /* <DEDUP_REMOVED lines=25> */
.L_x_231:
[----:B------:R-:W0:Y:S01]  /*8570*/  LDC.64 R28, c[0x0][0x640] ;  /* 0x00019000ff1c7b82 */ /* 0x000e220000000a00 */
[-CC-:B------:R-:W-:Y:S01]  /*8580*/  SHF.R.U64 R22, R12, R6.reuse, R13.reuse ;  /* 0x000000060c167219 */ /* 0x180fe2000000120d */
[----:B------:R-:W-:Y:S01]  /*8590*/  IMAD.MOV.U32 R30, RZ, RZ, 0x1 ;  /* 0x00000001ff1e7424 */ /* 0x000fe200078e00ff */
[----:B------:R-:W-:Y:S02]  /*85a0*/  SHF.R.U32.HI R6, RZ, R6, R13 ;  /* 0x00000006ff067219 */ /* 0x000fe4000001160d */
        /* <DEDUP_REMOVED lines=8> */
[----:B------:R-:W-:Y:S01]  /*8630*/  IMAD.IADD R9, R9, 0x1, R11 ;  /* 0x0000000109097824 */ /* 0x000fe200078e020b */
[----:B0-----:R-:W-:-:S04]  /*8640*/  ISETP.NE.U32.AND P0, PT, R28, RZ, PT ;  /* 0x000000ff1c00720c */ /* 0x001fc80003f05070 */
[----:B------:R-:W-:Y:S02]  /*8650*/  ISETP.NE.AND.EX P0, PT, R29, RZ, PT, P0 ;  /* 0x000000ff1d00720c */ /* 0x000fe40003f05300 */
[----:B------:R-:W0:Y:S01]  /*8660*/  LDC R20, c[0x0][0x600] ;  /* 0x00018000ff147b82 */ /* 0x000e220000000800 */
[-CC-:B-1----:R-:W-:Y:S01]  /*8670*/  SHF.R.U64 R14, R8, R10.reuse, R9.reuse ;  /* 0x0000000a080e7219 */ /* 0x182fe20000001209 */
[----:B------:R-:W-:Y:S01]  /*8680*/  IMAD.MOV.U32 R8, RZ, RZ, -0x1 ;  /* 0xffffffffff087424 */ /* 0x000fe200078e00ff */
[----:B------:R-:W-:-:S05]  /*8690*/  SHF.R.U32.HI R9, RZ, R10, R9 ;  /* 0x0000000aff097219 */ /* 0x000fca0000011609 */
[----:B------:R-:W1:Y:S01]  /*86a0*/  LDC R24, c[0x0][0x648] ;  /* 0x00019200ff187b82 */ /* 0x000e620000000800 */
[-CC-:B--2---:R-:W-:Y:S02]  /*86b0*/  SHF.R.U64 R23, R14, R12.reuse, R9.reuse ;  /* 0x0000000c0e177219 */ /* 0x184fe40000001209 */
[----:B------:R-:W-:-:S05]  /*86c0*/  SHF.R.U32.HI R6, RZ, R12, R9 ;  /* 0x0000000cff067219 */ /* 0x000fca0000011609 */
[----:B------:R-:W2:Y:S01]  /*86d0*/  LDC R26, c[0x0][0x638] ;  /* 0x00018e00ff1a7b82 */ /* 0x000ea20000000800 */
[-C--:B---3--:R-:W-:Y:S02]  /*86e0*/  SHF.L.U32 R8, R8, R27.reuse, RZ ;  /* 0x0000001b08087219 */ /* 0x088fe400000006ff */
[-CC-:B------:R-:W-:Y:S02]  /*86f0*/  SHF.R.U64 R25, R23, R27.reuse, R6.reuse ;  /* 0x0000001b17197219 */ /* 0x180fe40000001206 */
[----:B------:R-:W-:Y:S02]  /*8700*/  LOP3.LUT R32, RZ, R8, RZ, 0x33, !PT ;  /* 0x00000008ff207212 */ /* 0x000fe400078e33ff */
[----:B------:R-:W-:Y:S01]  /*8710*/  SHF.R.U32.HI R9, RZ, R27, R6 ;  /* 0x0000001bff097219 */ /* 0x000fe20000011606 */
[----:B------:R-:W3:Y:S01]  /*8720*/  LDC R31, c[0x0][0x610] ;  /* 0x00018400ff1f7b82 */ /* 0x000ee20000000800 */
[----:B------:R-:W-:Y:S01]  /*8730*/  IMAD.MOV.U32 R8, RZ, RZ, R25 ;  /* 0x000000ffff087224 */ /* 0x000fe200078e0019 */
[----:B------:R-:W-:Y:S06]  /*8740*/  @!P0 BRA `(.L_x_232) ;  /* 0x0000000000288947 */ /* 0x000fec0003800000 */
        /* <DEDUP_REMOVED lines=10> */
.L_x_232:
[----:B------:R-:W-:Y:S02]  /*87f0*/  ISETP.NE.AND P0, PT, R2, 0x1, PT ;  /* 0x000000010200780c */ /* 0x000fe40003f05270 */
[----:B-1----:R-:W-:Y:S01]  /*8800*/  SHF.R.U64 R6, R8, R24, R9 ;  /* 0x0000001808067219 */ /* 0x002fe20000001209 */
[----:B0-----:R-:W-:Y:S01]  /*8810*/  VIADD R9, R20, 0xffffffff ;  /* 0xffffffff14097836 */ /* 0x001fe20000000000 */
[----:B------:R-:W-:Y:S02]  /*8820*/  SHF.L.U32 R30, R30, R27, RZ ;  /* 0x0000001b1e1e7219 */ /* 0x000fe400000006ff */
[----:B------:R-:W-:Y:S01]  /*8830*/  LOP3.LUT R5, R23, R32, RZ, 0xc0, !PT ;  /* 0x0000002017057212 */ /* 0x000fe200078ec0ff */
[----:B------:R-:W-:-:S04]  /*8840*/  IMAD.MOV R8, RZ, RZ, -R6 ;  /* 0x000000ffff087224 */ /* 0x000fc800078e0a06 */
[----:B------:R-:W-:Y:S01]  /*8850*/  IMAD R6, R30, R6, R5 ;  /* 0x000000061e067224 */ /* 0x000fe200078e0205 */
[----:B------:R-:W-:Y:S01]  /*8860*/  LOP3.LUT R5, R14, R9, RZ, 0xc0, !PT ;  /* 0x000000090e057212 */ /* 0x000fe200078ec0ff */
[----:B------:R-:W-:Y:S02]  /*8870*/  @P0 IMAD R3, R7, R21, R4 ;  /* 0x0000001507030224 */ /* 0x000fe400078e0204 */
[----:B--2---:R-:W-:Y:S02]  /*8880*/  IMAD R4, R8, R26, R25 ;  /* 0x0000001a08047224 */ /* 0x004fe400078e0219 */
[----:B---3--:R-:W-:Y:S02]  /*8890*/  IMAD R3, R6, R31, R3 ;  /* 0x0000001f06037224 */ /* 0x008fe400078e0203 */
[----:B------:R-:W-:Y:S02]  /*88a0*/  IMAD R4, R4, R20, R5 ;  /* 0x0000001404047224 */ /* 0x000fe400078e0205 */
[----:B------:R-:W-:-:S02]  /*88b0*/  IMAD.MOV.U32 R8, RZ, RZ, 0x1 ;  /* 0x00000001ff087424 */ /* 0x000fc400078e00ff */
[----:B------:R-:W-:Y:S01]  /*88c0*/  IMAD.MOV.U32 R6, RZ, RZ, R22 ;  /* 0x000000ffff067224 */ /* 0x000fe200078e0016 */
[----:B------:R-:W-:Y:S02]  /*88d0*/  SEL R20, R4, R3, !P0 ;  /* 0x0000000304147207 */ /* 0x000fe40004000000 */
[----:B------:R-:W-:-:S07]  /*88e0*/  SEL R13, R3, R4, !P0 ;  /* 0x00000004030d7207 */ /* 0x000fce0004000000 */
.L_x_230:
[----:B------:R-:W-:-:S08]  /*88f0*/  NOP ;  /* 0x0000000000007918 */ /* 0x000fd00000000000 */
[----:B------:R-:W0:-:S00]  /*8900*/  USETMAXREG.DEALLOC.CTAPOOL 0x28 ;  /* 0x00000028000079c8 */ /* 0x000e0000080e0500 */
[----:B0-----:R-:W-:-:S13]  /*8910*/  ISETP.NE.AND P0, PT, R0, RZ, PT ;  /* 0x000000ff0000720c */ /* 0x001fda0003f05270 */
[----:B------:R-:W-:Y:S05]  /*8920*/  @P0 EXIT ;  /* 0x000000000000094d */ /* 0x000fea0003800000 */
[----:B------:R-:W-:Y:S01]  /*8930*/  LOP3.LUT P0, RZ, R8, 0xff, RZ, 0xc0, !PT ;  /* 0x000000ff08ff7812 */ /* 0x000fe2000780c0ff */
[----:B------:R-:W-:Y:S02]  /*8940*/  IMAD.MOV.U32 R0, RZ, RZ, 0x1 ;  /* 0x00000001ff007424 */ /* 0x000fe400078e00ff */
[----:B------:R-:W-:-:S10]  /*8950*/  IMAD.MOV.U32 R3, RZ, RZ, RZ ;  /* 0x000000ffff037224 */ /* 0x000fd400078e00ff */
[----:B------:R-:W-:Y:S05]  /*8960*/  @!P0 BRA `(.L_x_233) ;  /* 0x0000000c003c8947 */ /* 0x000fea0003800000 */
[----:B------:R-:W0:Y:S01]  /*8970*/  LDC R0, c[0x0][0x28c] ;  /* 0x0000a300ff007b82 */ /* 0x000e220000000800 */
[----:B------:R-:W1:Y:S01]  /*8980*/  S2R R9, SR_CgaCtaId ;  /* 0x0000000000097919 */ /* 0x000e620000008800 */
[----:B------:R-:W-:Y:S01]  /*8990*/  ULDC UR5, c[0x0][0x600] ;  /* 0x0001800000057ab9 */ /* 0x000fe20000000800 */
[----:B------:R-:W-:Y:S01]  /*89a0*/  ULDC UR4, c[0x0][0xc] ;  /* 0x0000030000047ab9 */ /* 0x000fe20000000800 */
[----:B------:R-:W-:Y:S01]  /*89b0*/  UIADD3 UR16, UR5, -0x1, URZ ;  /* 0xffffffff05107890 */ /* 0x000fe2000fffe03f */
[----:B------:R-:W-:Y:S01]  /*89c0*/  BSSY B0, `(.L_x_233) ;  /* 0x00000c9000007945 */ /* 0x000fe20003800000 */
[----:B------:R-:W-:Y:S01]  /*89d0*/  ULDC UR6, c[0x0][0x658] ;  /* 0x0001960000067ab9 */ /* 0x000fe20000000800 */
[----:B------:R-:W-:Y:S01]  /*89e0*/  ULDC UR5, c[0x0][0x10] ;  /* 0x0000040000057ab9 */ /* 0x000fe20000000800 */
[----:B------:R-:W-:Y:S01]  /*89f0*/  UMOV UR7, 0xffffffff ;  /* 0xffffffff00077882 */ /* 0x000fe20000000000 */
[----:B------:R-:W-:Y:S01]  /*8a00*/  UMOV UR8, 0x1 ;  /* 0x0000000100087882 */ /* 0x000fe20000000000 */
[----:B------:R-:W-:Y:S01]  /*8a10*/  UIMAD.WIDE.U32 UR4, UR4, UR5, URZ ;  /* 0x00000005040472a5 */ /* 0x000fe2000f8e003f */
[----:B------:R-:W-:Y:S01]  /*8a20*/  IMAD.MOV.U32 R11, RZ, RZ, 0x1 ;  /* 0x00000001ff0b7424 */ /* 0x000fe200078e00ff */
[----:B------:R-:W-:Y:S01]  /*8a30*/  USHF.L.U32 UR7, UR7, UR6, URZ ;  /* 0x0000000607077299 */ /* 0x000fe2000800063f */
[----:B------:R-:W-:Y:S01]  /*8a40*/  LOP3.LUT R8, R19, 0x2, RZ, 0xfc, !PT ;  /* 0x0000000213087812 */ /* 0x000fe200078efcff */
[----:B------:R-:W-:-:S02]  /*8a50*/  USHF.L.U32 UR18, UR8, UR6, URZ ;  /* 0x0000000608127299 */ /* 0x000fc4000800063f */
[----:B------:R-:W-:Y:S01]  /*8a60*/  ULOP3.LUT UR17, URZ, UR7, URZ, 0x33, !UPT ;  /* 0x000000073f117292 */ /* 0x000fe2000f8e333f */
[----:B------:R-:W-:Y:S01]  /*8a70*/  ULDC UR6, c[0x0][0x14] ;  /* 0x0000050000067ab9 */ /* 0x000fe20000000800 */
[----:B------:R-:W-:Y:S01]  /*8a80*/  ULDC.64 UR22, c[0x0][0x198] ;  /* 0x0000660000167ab9 */ /* 0x000fe20000000a00 */
[----:B------:R-:W-:Y:S02]  /*8a90*/  UIMAD.WIDE.U32 UR20, UR4, UR6, URZ ;  /* 0x00000006041472a5 */ /* 0x000fe4000f8e003f */
[----:B------:R-:W-:Y:S01]  /*8aa0*/  UIMAD UR13, UR5, UR6, URZ ;  /* 0x00000006050d72a4 */ /* 0x000fe2000f8e023f */
[----:B0-----:R-:W-:-:S03]  /*8ab0*/  VIADD R0, R0, 0xf ;  /* 0x0000000f00007836 */ /* 0x001fc60000000000 */
[----:B------:R-:W-:Y:S02]  /*8ac0*/  UIADD3 UR13, UR21, UR13, URZ ;  /* 0x0000000d150d7290 */ /* 0x000fe4000fffe03f */
[----:B------:R-:W-:-:S04]  /*8ad0*/  SHF.R.S32.HI R3, RZ, 0x1f, R0 ;  /* 0x0000001fff037819 */ /* 0x000fc80000011400 */
[----:B------:R-:W-:Y:S01]  /*8ae0*/  LEA.HI R3, R3, R0, RZ, 0x4 ;  /* 0x0000000003037211 */ /* 0x000fe200078f20ff */
[----:B------:R-:W-:Y:S01]  /*8af0*/  IMAD.MOV.U32 R0, RZ, RZ, 0x1 ;  /* 0x00000001ff007424 */ /* 0x000fe200078e00ff */
[----:B-1----:R-:W-:Y:S02]  /*8b00*/  LOP3.LUT R9, R9, 0x1, RZ, 0xc0, !PT ;  /* 0x0000000109097812 */ /* 0x002fe400078ec0ff */
[----:B------:R-:W-:Y:S01]  /*8b10*/  SHF.R.S32.HI R10, RZ, 0x4, R3 ;  /* 0x00000004ff0a7819 */ /* 0x000fe20000011403 */
[----:B------:R-:W-:-:S04]  /*8b20*/  IMAD.MOV.U32 R3, RZ, RZ, RZ ;  /* 0x000000ffff037224 */ /* 0x000fc800078e00ff */
[----:B------:R-:W-:-:S07]  /*8b30*/  VIADD R12, R10, 0x1 ;  /* 0x000000010a0c7836 */ /* 0x000fce0000000000 */
.L_x_244:
[----:B------:R-:W-:-:S03]  /*8b40*/  UMOV UR4, 0xffffffff ;  /* 0xffffffff00047882 */ /* 0x000fc60000000000 */
[----:B------:R-:W-:Y:S05]  /*8b50*/  BRA.DIV UR4, `(.L_x_234) ;  /* 0x0000001a04347947 */ /* 0x000fea000b800000 */
[----:B------:R-:W-:-:S13]  /*8b60*/  ELECT P6, URZ, PT ;  /* 0x00000000003f782f */ /* 0x000fda00038c0000 */
.L_x_273:
[----:B------:R-:W0:Y:S01]  /*8b70*/  LDC R4, c[0x0][0x28c] ;  /* 0x0000a300ff047b82 */ /* 0x000e220000000800 */
[----:B------:R-:W-:Y:S01]  /*8b80*/  BSSY B1, `(.L_x_235) ;  /* 0x000003a000017945 */ /* 0x000fe20003800000 */
[----:B0-----:R-:W-:-:S13]  /*8b90*/  ISETP.LT.OR P6, PT, R4, 0x1, !P6 ;  /* 0x000000010400780c */ /* 0x001fda00077c1670 */
[----:B------:R-:W-:Y:S05]  /*8ba0*/  @P6 BRA `(.L_x_236) ;  /* 0x0000000000dc6947 */ /* 0x000fea0003800000 */
[----:B------:R-:W-:Y:S02]  /*8bb0*/  IMAD R20, R20, 0x2, R9 ;  /* 0x0000000214147824 */ /* 0x000fe400078e0209 */
[----:B------:R-:W-:Y:S02]  /*8bc0*/  IMAD.SHL.U32 R21, R13, 0x80, RZ ;  /* 0x000000800d157824 */ /* 0x000fe400078e00ff */
[----:B------:R-:W-:Y:S02]  /*8bd0*/  IMAD.MOV.U32 R22, RZ, RZ, RZ ;  /* 0x000000ffff167224 */ /* 0x000fe400078e00ff */
[----:B------:R-:W-:Y:S02]  /*8be0*/  IMAD.MOV.U32 R4, RZ, RZ, R12 ;  /* 0x000000ffff047224 */ /* 0x000fe400078e000c */
[----:B------:R-:W-:Y:S02]  /*8bf0*/  IMAD.MOV.U32 R5, RZ, RZ, R0 ;  /* 0x000000ffff057224 */ /* 0x000fe400078e0000 */
[----:B------:R-:W-:-:S02]  /*8c00*/  IMAD.MOV.U32 R14, RZ, RZ, R3 ;  /* 0x000000ffff0e7224 */ /* 0x000fc400078e0003 */
[----:B------:R-:W-:-:S07]  /*8c10*/  IMAD R15, R20, 0x60, RZ ;  /* 0x00000060140f7824 */ /* 0x000fce00078e02ff */
.L_x_239:
[----:B------:R-:W0:Y:S01]  /*8c20*/  S2R R20, SR_CgaCtaId ;  /* 0x0000000000147919 */ /* 0x000e220000008800 */
[----:B------:R-:W-:Y:S02]  /*8c30*/  MOV R7, 0x400 ;  /* 0x0000040000077802 */ /* 0x000fe40000000f00 */
[----:B------:R-:W-:-:S13]  /*8c40*/  LOP3.LUT P1, RZ, R18, 0x7f, RZ, 0xc0, !PT ;  /* 0x0000007f12ff7812 */ /* 0x000fda000782c0ff */
[----:B------:R-:W1:Y:S01]  /*8c50*/  @!P1 LDC R13, c[0x0][0x500] ;  /* 0x00014000ff0d9b82 */ /* 0x000e620000000800 */
[----:B0-----:R-:W-:Y:S02]  /*8c60*/  LEA R23, R20, R7, 0x18 ;  /* 0x0000000714177211 */ /* 0x001fe400078ec0ff */
[----:B------:R-:W-:-:S03]  /*8c70*/  SHF.L.U32 R7, R5, 0x1f, RZ ;  /* 0x0000001f05077819 */ /* 0x000fc600000006ff */
[----:B------:R-:W-:-:S04]  /*8c80*/  IMAD R20, R14, 0x8, R23 ;  /* 0x000000080e147824 */ /* 0x000fc800078e0217 */
[----:B------:R-:W0:Y:S02]  /*8c90*/  SYNCS.PHASECHK.TRANS64.TRYWAIT P0, [R20+URZ+0xb0], R7 ;  /* 0x0000b007140075a7 */ /* 0x000e24000800017f */
[----:B01----:R-:W-:Y:S05]  /*8ca0*/  @!P0 BRA `(.L_x_237) ;  /* 0x0000001800008947 */ /* 0x003fea0003800000 */
.L_x_274:
[----:B0-----:R-:W-:Y:S01]  /*8cb0*/  PRMT R7, R8, 0x9910, RZ ;  /* 0x0000991008077816 */ /* 0x001fe200000000ff */
[----:B------:R0:W-:Y:S03]  /*8cc0*/  @!P1 SYNCS.ARRIVE.TRANS64 RZ, [R20+URZ], R13 ;  /* 0x0000000d14ff99a7 */ /* 0x0001e6000800003f */
[----:B------:R-:W-:-:S13]  /*8cd0*/  ISETP.NE.AND P0, PT, R7, 0x2, PT ;  /* 0x000000020700780c */ /* 0x000fda0003f05270 */
[----:B0-----:R-:W-:Y:S05]  /*8ce0*/  @P0 BRA `(.L_x_238) ;  /* 0x0000000000040947 */ /* 0x001fea0003800000 */
[----:B------:R-:W-:Y:S01]  /*8cf0*/  BPT.TRAP 0x1 ;  /* 0x000000040000795c */ /* 0x000fe20000300000 */
.L_x_238:
[----:B------:R-:W-:Y:S01]  /*8d00*/  IMAD R7, R14, 0x2, R9 ;  /* 0x000000020e077824 */ /* 0x000fe200078e0209 */
[----:B------:R-:W-:Y:S01]  /*8d10*/  R2UR UR9, R20 ;  /* 0x00000000140972ca */ /* 0x000fe200000e0000 */
[--C-:B------:R-:W-:Y:S01]  /*8d20*/  IMAD R13, R14, 0x1000, R23.reuse ;  /* 0x000010000e0d7824 */ /* 0x100fe200078e0217 */
[----:B------:R-:W-:Y:S01]  /*8d30*/  UIADD3 UR4, UP0, UR22, 0xf0, URZ ;  /* 0x000000f016047890 */ /* 0x000fe2000ff1e03f */
[----:B------:R-:W-:Y:S01]  /*8d40*/  IMAD R7, R7, 0x600, RZ ;  /* 0x0000060007077824 */ /* 0x000fe200078e02ff */
[----:B------:R-:W-:Y:S01]  /*8d50*/  R2UR UR11, R21 ;  /* 0x00000000150b72ca */ /* 0x000fe200000e0000 */
[----:B------:R-:W-:Y:S01]  /*8d60*/  VIADD R4, R4, 0xffffffff ;  /* 0xffffffff04047836 */ /* 0x000fe20000000000 */
[----:B------:R-:W-:Y:S01]  /*8d70*/  R2UR UR5, R13 ;  /* 0x000000000d0572ca */ /* 0x000fe200000e0000 */
[----:B------:R-:W-:Y:S01]  /*8d80*/  IMAD R7, R7, 0x2, R23 ;  /* 0x0000000207077824 */ /* 0x000fe200078e0217 */
[----:B------:R-:W-:Y:S01]  /*8d90*/  R2UR UR10, R22 ;  /* 0x00000000160a72ca */ /* 0x000fe200000e0000 */
[----:B------:R-:W-:Y:S01]  /*8da0*/  UIADD3 UR24, UP1, UR22, 0x1f0, URZ ;  /* 0x000001f016187890 */ /* 0x000fe2000ff3e03f */
[----:B------:R-:W-:Y:S01]  /*8db0*/  R2UR UR12, R6 ;  /* 0x00000000060c72ca */ /* 0x000fe200000e0000 */
[----:B------:R-:W-:Y:S01]  /*8dc0*/  VIADD R14, R14, 0x1 ;  /* 0x000000010e0e7836 */ /* 0x000fe20000000000 */
[----:B------:R-:W-:Y:S01]  /*8dd0*/  R2UR UR8, R7 ;  /* 0x00000000070872ca */ /* 0x000fe200000e0000 */
[----:B------:R-:W-:Y:S01]  /*8de0*/  UIADD3.X UR25, URZ, UR23, URZ, UP1, !UPT ;  /* 0x000000173f197290 */ /* 0x000fe20008ffe43f */
[----:B------:R-:W-:Y:S01]  /*8df0*/  R2UR UR19, R15 ;  /* 0x000000000f1372ca */ /* 0x000fe200000e0000 */
[----:B------:R-:W-:Y:S01]  /*8e00*/  UMOV UR6, 0x0 ;  /* 0x0000000000067882 */ /* 0x000fe20000000000 */
[----:B------:R-:W-:Y:S01]  /*8e10*/  ISETP.GT.AND P1, PT, R4, 0x1, PT ;  /* 0x000000010400780c */ /* 0x000fe20003f24270 */
[----:B------:R-:W-:Y:S01]  /*8e20*/  UMOV UR7, 0x10000000 ;  /* 0x1000000000077882 */ /* 0x000fe20000000000 */
[----:B------:R-:W-:Y:S01]  /*8e30*/  ISETP.NE.AND P0, PT, R14, 0x16, PT ;  /* 0x000000160e00780c */ /* 0x000fe20003f05270 */
[----:B------:R-:W-:Y:S01]  /*8e40*/  UIADD3 UR14, UR5, 0x280, URZ ;  /* 0x00000280050e7890 */ /* 0x000fe2000fffe03f */
[----:B------:R-:W-:Y:S01]  /*8e50*/  VIADD R22, R22, 0x10 ;  /* 0x0000001016167836 */ /* 0x000fe20000000000 */
[----:B------:R-:W-:Y:S01]  /*8e60*/  UIADD3.X UR5, URZ, UR23, URZ, UP0, !UPT ;  /* 0x000000173f057290 */ /* 0x000fe200087fe43f */
[----:B------:R-:W-:Y:S01]  /*8e70*/  SEL R20, RZ, 0x1, P0 ;  /* 0x00000001ff147807 */ /* 0x000fe20000000000 */
[----:B------:R-:W-:Y:S01]  /*8e80*/  UMOV UR26, 0x30000 ;  /* 0x00030000001a7882 */ /* 0x000fe20000000000 */
[----:B------:R-:W-:Y:S01]  /*8e90*/  SEL R14, R14, RZ, P0 ;  /* 0x000000ff0e0e7207 */ /* 0x000fe20000000000 */
[----:B------:R-:W-:Y:S01]  /*8ea0*/  UIADD3 UR15, UR8, 0x16280, URZ ;  /* 0x00016280080f7890 */ /* 0x000fe2000fffe03f */
[----:B------:R-:W-:-:S02]  /*8eb0*/  LOP3.LUT R5, R5, R20, RZ, 0x3c, !PT ;  /* 0x0000001405057212 */ /* 0x000fc400078e3cff */
[----:B------:R-:W-:Y:S02]  /*8ec0*/  UMOV UR8, UR14 ;  /* 0x0000000e00087c82 */ /* 0x000fe40008000000 */
[----:B------:R0:W-:Y:S02]  /*8ed0*/  UTMALDG.3D [UR8], [UR4], desc[UR6] ;  /* 0x00000608040075b4 */ /* 0x0001e40008011000 */
[----:B0-----:R-:W-:Y:S01]  /*8ee0*/  UMOV UR8, UR15 ;  /* 0x0000000f00087c82 */ /* 0x001fe20008000000 */
[----:B------:R-:W-:Y:S02]  /*8ef0*/  UMOV UR11, UR19 ;  /* 0x00000013000b7c82 */ /* 0x000fe40008000000 */
[----:B------:R0:W-:Y:S02]  /*8f00*/  UTMALDG.3D.MULTICAST [UR8], [UR24], UR26, desc[UR6] ;  /* 0x00000608180073b4 */ /* 0x0001e4000801181a */
[----:B0-----:R-:W-:Y:S05]  /*8f10*/  @P1 BRA `(.L_x_239) ;  /* 0xfffffffc00401947 */ /* 0x001fea000383ffff */
.L_x_236:
[----:B------:R-:W-:Y:S05]  /*8f20*/  BSYNC B1 ;  /* 0x0000000000017941 */ /* 0x000fea0003800000 */
.L_x_235:
[----:B------:R-:W-:Y:S01]  /*8f30*/  LOP3.LUT P1, RZ, R11, 0xff, RZ, 0xc0, !PT ;  /* 0x000000ff0bff7812 */ /* 0x000fe2000782c0ff */
[C---:B------:R-:W-:Y:S01]  /*8f40*/  IMAD.IADD R6, R10.reuse, 0x1, R3 ;  /* 0x000000010a067824 */ /* 0x040fe200078e0203 */
[----:B------:R-:W-:Y:S01]  /*8f50*/  ULDC.64 UR4, c[0x0][0x650] ;  /* 0x0001940000047ab9 */ /* 0x000fe20000000a00 */
[----:B------:R-:W-:Y:S01]  /*8f60*/  ISETP.GE.U32.AND P2, PT, R10, 0x16, PT ;  /* 0x000000160a00780c */ /* 0x000fe20003f46070 */
[----:B------:R-:W-:Y:S01]  /*8f70*/  BSSY B1, `(.L_x_240) ;  /* 0x000006b000017945 */ /* 0x000fe20003800000 */
[----:B------:R-:W-:Y:S01]  /*8f80*/  IMAD.MOV.U32 R13, RZ, RZ, -0x1 ;  /* 0xffffffffff0d7424 */ /* 0x000fe200078e00ff */
[----:B------:R-:W-:Y:S01]  /*8f90*/  ISETP.GT.U32.AND P0, PT, R6, 0x15, PT ;  /* 0x000000150600780c */ /* 0x000fe20003f04070 */
[----:B------:R-:W-:Y:S01]  /*8fa0*/  IMAD.MOV.U32 R20, RZ, RZ, -0x1 ;  /* 0xffffffffff147424 */ /* 0x000fe200078e00ff */
[----:B------:R-:W-:Y:S02]  /*8fb0*/  PRMT R11, RZ, 0x7610, R11 ;  /* 0x00007610ff0b7816 */ /* 0x000fe4000000000b */
[----:B------:R-:W-:-:S03]  /*8fc0*/  ISETP.LT.U32.AND P0, PT, R10, 0x16, P0 ;  /* 0x000000160a00780c */ /* 0x000fc60000701070 */
[----:B------:R-:W0:Y:S01]  /*8fd0*/  @P1 S2R R5, SR_CgaCtaId ;  /* 0x0000000000051919 */ /* 0x000e220000008800 */
[----:B------:R-:W-:-:S04]  /*8fe0*/  @P1 MOV R4, 0x400 ;  /* 0x0000040000041802 */ /* 0x000fc80000000f00 */
[----:B0-----:R-:W-:Y:S01]  /*8ff0*/  @P1 LEA R3, R5, R4, 0x18 ;  /* 0x0000000405031211 */ /* 0x001fe200078ec0ff */
[----:B------:R-:W-:-:S03]  /*9000*/  IMAD.WIDE.U32 R4, R6, -0x45d1745d, RZ ;  /* 0xba2e8ba306047825 */ /* 0x000fc600078e00ff */
[----:B------:R0:W-:Y:S01]  /*9010*/  @P1 SYNCS.ARRIVE.TRANS64.A1T0 RZ, [R3+URZ+0x178], RZ ;  /* 0x000178ff03ff19a7 */ /* 0x0001e2000810003f */
[----:B------:R-:W-:Y:S02]  /*9020*/  IADD3 R16, P1, R16, UR20, RZ ;  /* 0x0000001410107c10 */ /* 0x000fe4000ff3e0ff */
[----:B------:R-:W-:Y:S02]  /*9030*/  SHF.R.U32.HI R5, RZ, 0x4, R5 ;  /* 0x00000004ff057819 */ /* 0x000fe40000011605 */
[----:B------:R-:W-:Y:S02]  /*9040*/  IADD3.X R17, R17, UR13, RZ, P1, !PT ;  /* 0x0000000d11117c10 */ /* 0x000fe40008ffe4ff */
[----:B------:R-:W-:Y:S02]  /*9050*/  PRMT R4, RZ, 0x7610, R4 ;  /* 0x00007610ff047816 */ /* 0x000fe40000000004 */
[----:B0-----:R-:W-:Y:S02]  /*9060*/  SEL R3, RZ, 0x1, !P0 ;  /* 0x00000001ff037807 */ /* 0x001fe40004000000 */
[----:B------:R-:W-:-:S02]  /*9070*/  ISETP.GE.U32.AND P0, PT, R16, UR4, PT ;  /* 0x0000000410007c0c */ /* 0x000fc4000bf06070 */
[----:B------:R-:W-:Y:S01]  /*9080*/  LOP3.LUT R0, R0, R3, RZ, 0x3c, !PT ;  /* 0x0000000300007212 */ /* 0x000fe200078e3cff */
[----:B------:R-:W-:Y:S01]  /*9090*/  IMAD R3, R5, -0x16, R6 ;  /* 0xffffffea05037824 */ /* 0x000fe200078e0206 */
[----:B------:R-:W-:Y:S01]  /*90a0*/  ISETP.GE.U32.AND.EX P0, PT, R17, UR5, PT, P0 ;  /* 0x0000000511007c0c */ /* 0x000fe2000bf06100 */
[----:B------:R-:W-:Y:S01]  /*90b0*/  IMAD.MOV.U32 R6, RZ, RZ, -0x1 ;  /* 0xffffffffff067424 */ /* 0x000fe200078e00ff */
[----:B------:R-:W-:-:S11]  /*90c0*/  @P2 LOP3.LUT R0, R0, 0x1, R5, 0x78, !PT ;  /* 0x0000000100002812 */ /* 0x000fd600078e7805 */
[----:B------:R-:W-:Y:S05]  /*90d0*/  @P0 BRA `(.L_x_241) ;  /* 0x0000000400500947 */ /* 0x000fea0003800000 */
[----:B------:R-:W0:Y:S01]  /*90e0*/  S2R R15, SR_CTAID.X ;  /* 0x00000000000f7919 */ /* 0x000e220000002500 */
[----:B------:R-:W-:Y:S01]  /*90f0*/  ULDC.64 UR4, c[0x0][0x628] ;  /* 0x00018a0000047ab9 */ /* 0x000fe20000000a00 */
[----:B------:R-:W1:Y:S01]  /*9100*/  LDC R20, c[0x0][0x144] ;  /* 0x00005100ff147b82 */ /* 0x000e620000000800 */
[----:B------:R-:W-:Y:S01]  /*9110*/  ISETP.NE.U32.AND P0, PT, RZ, UR4, PT ;  /* 0x00000004ff007c0c */ /* 0x000fe2000bf05070 */
[----:B------:R-:W2:Y:S01]  /*9120*/  S2R R13, SR_CTAID.Y ;  /* 0x00000000000d7919 */ /* 0x000ea20000002600 */
[----:B------:R-:W-:Y:S01]  /*9130*/  ULDC UR7, c[0x0][0x630] ;  /* 0x00018c0000077ab9 */ /* 0x000fe20000000800 */
[----:B------:R-:W-:Y:S01]  /*9140*/  ULDC UR8, c[0x0][0x150] ;  /* 0x0000540000087ab9 */ /* 0x000fe20000000800 */
[----:B------:R-:W-:Y:S01]  /*9150*/  ISETP.NE.AND.EX P0, PT, RZ, UR5, PT, P0 ;  /* 0x00000005ff007c0c */ /* 0x000fe2000bf05300 */
[----:B------:R-:W-:Y:S02]  /*9160*/  IMAD.MOV.U32 R4, RZ, RZ, R16 ;  /* 0x000000ffff047224 */ /* 0x000fe400078e0010 */
[----:B------:R-:W-:Y:S01]  /*9170*/  IMAD.MOV.U32 R5, RZ, RZ, R17 ;  /* 0x000000ffff057224 */ /* 0x000fe200078e0011 */
[----:B0-----:R-:W-:-:S09]  /*9180*/  I2FP.F32.U32 R22, R15 ;  /* 0x0000000f00167245 */ /* 0x001fd20000201000 */
[----:B------:R-:W-:Y:S05]  /*9190*/  @!P0 BRA `(.L_x_242) ;  /* 0x0000000000288947 */ /* 0x000fea0003800000 */
[----:B------:R-:W-:Y:S02]  /*91a0*/  ULDC UR6, c[0x0][0x634] ;  /* 0x00018d0000067ab9 */ /* 0x000fe40000000800 */
[----:B------:R-:W-:-:S05]  /*91b0*/  IADD3 R5, P0, R16, UR6, RZ ;  /* 0x0000000610057c10 */ /* 0x000fca000ff1e0ff */
[----:B------:R-:W-:-:S04]  /*91c0*/  IMAD.X R21, RZ, RZ, R17, P0 ;  /* 0x000000ffff157224 */ /* 0x000fc800000e0611 */
[----:B------:R-:W-:-:S04]  /*91d0*/  IMAD.WIDE.U32 R6, R21, UR4, RZ ;  /* 0x0000000415067c25 */ /* 0x000fc8000f8e00ff */
[----:B------:R-:W-:-:S04]  /*91e0*/  IMAD.WIDE.U32 R6, P0, R5, UR5, R6 ;  /* 0x0000000505067c25 */ /* 0x000fc8000f800006 */
[----:B------:R-:W-:-:S04]  /*91f0*/  IMAD.WIDE.U32 R4, R5, UR4, RZ ;  /* 0x0000000405047c25 */ /* 0x000fc8000f8e00ff */
[----:B------:R-:W-:Y:S01]  /*9200*/  IMAD.MOV.U32 R4, RZ, RZ, R7 ;  /* 0x000000ffff047224 */ /* 0x000fe200078e0007 */
[----:B------:R-:W-:Y:S01]  /*9210*/  IADD3 RZ, P1, R5, R6, RZ ;  /* 0x0000000605ff7210 */ /* 0x000fe20007f3e0ff */
[----:B------:R-:W-:-:S04]  /*9220*/  IMAD.X R5, RZ, RZ, RZ, P0 ;  /* 0x000000ffff057224 */ /* 0x000fc800000e06ff */
[----:B------:R-:W-:-:S08]  /*9230*/  IMAD.WIDE.U32.X R4, R21, UR5, R4, P1 ;  /* 0x0000000515047c25 */ /* 0x000fd000088e0404 */
.L_x_242:
[----:B------:R-:W-:Y:S01]  /*9240*/  FMUL R22, R22, UR8 ;  /* 0x0000000816167c20 */ /* 0x000fe20008400000 */
[--C-:B------:R-:W-:Y:S01]  /*9250*/  SHF.R.U64 R14, R4, UR7, R5.reuse ;  /* 0x00000007040e7c19 */ /* 0x100fe20008001205 */
[----:B------:R-:W-:Y:S01]  /*9260*/  ULDC.64 UR4, c[0x0][0x620] ;  /* 0x0001880000047ab9 */ /* 0x000fe20000000a00 */
[----:B------:R-:W-:Y:S01]  /*9270*/  SHF.R.U32.HI R4, RZ, UR7, R5 ;  /* 0x00000007ff047c19 */ /* 0x000fe20008011605 */
[----:B------:R-:W-:Y:S01]  /*9280*/  ULDC.64 UR6, c[0x0][0x640] ;  /* 0x0001900000067ab9 */ /* 0x000fe20000000a00 */
[----:B------:R-:W-:Y:S01]  /*9290*/  IADD3 R5, P0, RZ, -R14, RZ ;  /* 0x8000000eff057210 */ /* 0x000fe20007f1e0ff */
[----:B------:R-:W0:Y:S04]  /*92a0*/  F2I.U32.TRUNC.NTZ R22, R22 ;  /* 0x0000001600167305 */ /* 0x000e28000020f000 */
[----:B------:R-:W-:Y:S01]  /*92b0*/  IMAD.X R4, RZ, RZ, ~R4, P0 ;  /* 0x000000ffff047224 */ /* 0x000fe200000e0e04 */
[----:B------:R-:W-:-:S03]  /*92c0*/  ISETP.NE.U32.AND P0, PT, RZ, UR6, PT ;  /* 0x00000006ff007c0c */ /* 0x000fc6000bf05070 */
[----:B------:R-:W-:Y:S01]  /*92d0*/  IMAD R4, R4, UR4, RZ ;  /* 0x0000000404047c24 */ /* 0x000fe2000f8e02ff */
[----:B------:R-:W-:-:S03]  /*92e0*/  ISETP.NE.AND.EX P0, PT, RZ, UR7, PT, P0 ;  /* 0x00000007ff007c0c */ /* 0x000fc6000bf05300 */
[C---:B------:R-:W-:Y:S01]  /*92f0*/  IMAD R7, R5.reuse, UR5, R4 ;  /* 0x0000000505077c24 */ /* 0x040fe2000f8e0204 */
[----:B------:R-:W-:Y:S01]  /*9300*/  ULDC UR5, c[0x0][0x154] ;  /* 0x0000550000057ab9 */ /* 0x000fe20000000800 */
[----:B------:R-:W-:Y:S01]  /*9310*/  IMAD.WIDE.U32 R4, R5, UR4, R16 ;  /* 0x0000000405047c25 */ /* 0x000fe2000f8e0010 */
[----:B------:R-:W-:-:S03]  /*9320*/  ULDC UR4, c[0x0][0x618] ;  /* 0x0001860000047ab9 */ /* 0x000fc60000000800 */
[----:B0-----:R-:W-:Y:S02]  /*9330*/  IMAD.MOV R6, RZ, RZ, -R22 ;  /* 0x000000ffff067224 */ /* 0x001fe400078e0a16 */
[----:B------:R-:W-:Y:S02]  /*9340*/  IMAD.IADD R5, R5, 0x1, R7 ;  /* 0x0000000105057824 */ /* 0x000fe400078e0207 */
[----:B-1----:R-:W-:Y:S01]  /*9350*/  IMAD R15, R20, R6, R15 ;  /* 0x00000006140f7224 */ /* 0x002fe200078e020f */
[----:B--2---:R-:W-:Y:S01]  /*9360*/  I2FP.F32.U32 R6, R13 ;  /* 0x0000000d00067245 */ /* 0x004fe20000201000 */
[----:B------:R-:W0:Y:S01]  /*9370*/  LDC R20, c[0x0][0x148] ;  /* 0x00005200ff147b82 */ /* 0x000e220000000800 */
[--C-:B------:R-:W-:Y:S02]  /*9380*/  SHF.R.U64 R21, R4, UR4, R5.reuse ;  /* 0x0000000404157c19 */ /* 0x100fe40008001205 */
[----:B------:R-:W-:Y:S01]  /*9390*/  SHF.R.U32.HI R4, RZ, UR4, R5 ;  /* 0x00000004ff047c19 */ /* 0x000fe20008011605 */
[----:B------:R-:W-:Y:S01]  /*93a0*/  FMUL R6, R6, UR5 ;  /* 0x0000000506067c20 */ /* 0x000fe20008400000 */
[----:B------:R-:W-:-:S02]  /*93b0*/  ULDC UR4, c[0x0][0x608] ;  /* 0x0001820000047ab9 */ /* 0x000fc40000000800 */
[--C-:B------:R-:W-:Y:S01]  /*93c0*/  SHF.R.U64 R23, R21, UR4, R4.reuse ;  /* 0x0000000415177c19 */ /* 0x100fe20008001204 */
[----:B------:R1:W2:Y:S01]  /*93d0*/  F2I.U32.TRUNC.NTZ R24, R6 ;  /* 0x0000000600187305 */ /* 0x0002a2000020f000 */
[----:B------:R-:W-:Y:S01]  /*93e0*/  SHF.R.U32.HI R4, RZ, UR4, R4 ;  /* 0x00000004ff047c19 */ /* 0x000fe20008011604 */
[----:B------:R-:W-:-:S03]  /*93f0*/  ULDC UR4, c[0x0][0x658] ;  /* 0x0001960000047ab9 */ /* 0x000fc60000000800 */
[--C-:B------:R-:W-:Y:S02]  /*9400*/  SHF.R.U64 R22, R23, UR4, R4.reuse ;  /* 0x0000000417167c19 */ /* 0x100fe40008001204 */
[----:B------:R-:W-:-:S03]  /*9410*/  SHF.R.U32.HI R25, RZ, UR4, R4 ;  /* 0x00000004ff197c19 */ /* 0x000fc60008011604 */
[----:B------:R-:W-:Y:S02]  /*9420*/  IMAD.MOV.U32 R4, RZ, RZ, R22 ;  /* 0x000000ffff047224 */ /* 0x000fe400078e0016 */
[----:B------:R-:W-:Y:S01]  /*9430*/  IMAD.MOV.U32 R5, RZ, RZ, R25 ;  /* 0x000000ffff057224 */ /* 0x000fe200078e0019 */
[----:B-1----:R-:W-:Y:S06]  /*9440*/  @!P0 BRA `(.L_x_243) ;  /* 0x0000000000288947 */ /* 0x002fec0003800000 */
        /* <DEDUP_REMOVED lines=10> */
.L_x_243:
[----:B------:R-:W-:Y:S01]  /*94f0*/  ISETP.NE.AND P0, PT, R2, 0x1, PT ;  /* 0x000000010200780c */ /* 0x000fe20003f05270 */
[----:B------:R-:W-:Y:S01]  /*9500*/  ULDC UR4, c[0x0][0x648] ;  /* 0x0001920000047ab9 */ /* 0x000fe20000000800 */
[----:B------:R-:W-:Y:S01]  /*9510*/  LOP3.LUT R23, R23, UR17, RZ, 0xc0, !PT ;  /* 0x0000001117177c12 */ /* 0x000fe2000f8ec0ff */
[----:B--2---:R-:W-:Y:S01]  /*9520*/  IMAD.MOV R24, RZ, RZ, -R24 ;  /* 0x000000ffff187224 */ /* 0x004fe200078e0a18 */
[----:B------:R-:W-:Y:S01]  /*9530*/  SHF.R.U64 R4, R4, UR4, R5 ;  /* 0x0000000404047c19 */ /* 0x000fe20008001205 */
[----:B------:R-:W-:Y:S01]  /*9540*/  ULDC UR4, c[0x0][0x638] ;  /* 0x00018e0000047ab9 */ /* 0x000fe20000000800 */
[----:B------:R-:W-:Y:S01]  /*9550*/  LOP3.LUT R21, R21, UR16, RZ, 0xc0, !PT ;  /* 0x0000001015157c12 */ /* 0x000fe2000f8ec0ff */
[----:B------:R-:W-:Y:S01]  /*9560*/  ULDC UR5, c[0x0][0x610] ;  /* 0x0001840000057ab9 */ /* 0x000fe20000000800 */
[----:B------:R-:W-:Y:S02]  /*9570*/  IMAD.MOV.U32 R6, RZ, RZ, R14 ;  /* 0x000000ffff067224 */ /* 0x000fe400078e000e */
[----:B------:R-:W-:-:S02]  /*9580*/  IMAD.MOV R5, RZ, RZ, -R4 ;  /* 0x000000ffff057224 */ /* 0x000fc400078e0a04 */
[----:B------:R-:W-:Y:S02]  /*9590*/  IMAD R4, R4, UR18, R23 ;  /* 0x0000001204047c24 */ /* 0x000fe4000f8e0217 */
[----:B0-----:R-:W-:Y:S02]  /*95a0*/  @P0 IMAD R15, R20, R24, R13 ;  /* 0x00000018140f0224 */ /* 0x001fe400078e020d */
[----:B------:R-:W-:Y:S01]  /*95b0*/  IMAD R22, R5, UR4, R22 ;  /* 0x0000000405167c24 */ /* 0x000fe2000f8e0216 */
[----:B------:R-:W-:Y:S01]  /*95c0*/  ULDC UR4, c[0x0][0x600] ;  /* 0x0001800000047ab9 */ /* 0x000fe20000000800 */
[----:B------:R-:W-:Y:S02]  /*95d0*/  IMAD R15, R4, UR5, R15 ;  /* 0x00000005040f7c24 */ /* 0x000fe4000f8e020f */
[----:B------:R-:W-:Y:S02]  /*95e0*/  IMAD R22, R22, UR4, R21 ;  /* 0x0000000416167c24 */ /* 0x000fe4000f8e0215 */
[----:B------:R-:W-:-:S03]  /*95f0*/  IMAD.MOV.U32 R4, RZ, RZ, 0x1 ;  /* 0x00000001ff047424 */ /* 0x000fc600078e00ff */
[----:B------:R-:W-:Y:S02]  /*9600*/  SEL R20, R22, R15, !P0 ;  /* 0x0000000f16147207 */ /* 0x000fe40004000000 */
[----:B------:R-:W-:-:S07]  /*9610*/  SEL R13, R15, R22, !P0 ;  /* 0x000000160f0d7207 */ /* 0x000fce0004000000 */
.L_x_241:
[----:B------:R-:W-:Y:S05]  /*9620*/  BSYNC B1 ;  /* 0x0000000000017941 */ /* 0x000fea0003800000 */
.L_x_240:
[----:B------:R-:W-:-:S13]  /*9630*/  LOP3.LUT P0, RZ, R4, 0xff, RZ, 0xc0, !PT ;  /* 0x000000ff04ff7812 */ /* 0x000fda000780c0ff */
[----:B------:R-:W-:Y:S05]  /*9640*/  @P0 BRA `(.L_x_244) ;  /* 0xfffffff4003c0947 */ /* 0x000fea000383ffff */
[----:B------:R-:W-:Y:S05]  /*9650*/  BSYNC B0 ;  /* 0x0000000000007941 */ /* 0x000fea0003800000 */
.L_x_233:
[----:B------:R-:W-:-:S03]  /*9660*/  UMOV UR4, 0xffffffff ;  /* 0xffffffff00047882 */ /* 0x000fc60000000000 */
[----:B------:R-:W-:Y:S05]  /*9670*/  BRA.DIV UR4, `(.L_x_245) ;  /* 0x0000000e04a07947 */ /* 0x000fea000b800000 */
[----:B------:R-:W-:-:S13]  /*9680*/  ELECT P6, URZ, PT ;  /* 0x00000000003f782f */ /* 0x000fda00038c0000 */
.L_x_277:
[----:B------:R-:W-:Y:S04]  /*9690*/  BSSY B0, `(.L_x_246) ;  /* 0x00000cd000007945 */ /* 0x000fe80003800000 */
[----:B------:R-:W-:Y:S05]  /*96a0*/  @!P6 BRA `(.L_x_247) ;  /* 0x0000000c002ce947 */ /* 0x000fea0003800000 */
[----:B------:R-:W-:-:S04]  /*96b0*/  LOP3.LUT R19, R19, 0x2, RZ, 0xfc, !PT ;  /* 0x0000000213137812 */ /* 0x000fc800078efcff */
[----:B------:R-:W-:-:S13]  /*96c0*/  ISETP.NE.AND P0, PT, R19, 0x3, PT ;  /* 0x000000031300780c */ /* 0x000fda0003f05270 */
[----:B------:R-:W-:Y:S05]  /*96d0*/  @!P0 BRA `(.L_x_248) ;  /* 0x0000000000048947 */ /* 0x000fea0003800000 */
[----:B------:R-:W-:Y:S01]  /*96e0*/  BPT.TRAP 0x1 ;  /* 0x000000040000795c */ /* 0x000fe20000300000 */
.L_x_248:
[----:B------:R-:W0:Y:S01]  /*96f0*/  S2R R5, SR_CgaCtaId ;  /* 0x0000000000057919 */ /* 0x000e220000008800 */
[----:B------:R-:W-:Y:S02]  /*9700*/  MOV R2, 0x400 ;  /* 0x0000040000027802 */ /* 0x000fe40000000f00 */
[----:B------:R-:W-:Y:S02]  /*9710*/  SHF.L.U32 R4, R0, 0x1f, RZ ;  /* 0x0000001f00047819 */ /* 0x000fe400000006ff */
[----:B0-----:R-:W-:-:S05]  /*9720*/  LEA R2, R5, R2, 0x18 ;  /* 0x0000000205027211 */ /* 0x001fca00078ec0ff */
[----:B------:R-:W-:-:S04]  /*9730*/  VIADD R2, R2, 0xb0 ;  /* 0x000000b002027836 */ /* 0x000fc80000000000 */
[C---:B------:R-:W-:Y:S02]  /*9740*/  IMAD R7, R3.reuse, 0x8, R2 ;  /* 0x0000000803077824 */ /* 0x040fe400078e0202 */
[----:B------:R-:W-:Y:S02]  /*9750*/  VIADD R3, R3, 0x1 ;  /* 0x0000000103037836 */ /* 0x000fe40000000000 */
[----:B------:R-:W0:Y:S03]  /*9760*/  SYNCS.PHASECHK.TRANS64.TRYWAIT P0, [R7+URZ], R4 ;  /* 0x00000004070075a7 */ /* 0x000e26000800017f */
[----:B------:R-:W-:-:S04]  /*9770*/  ISETP.NE.AND P1, PT, R3, 0x16, PT ;  /* 0x000000160300780c */ /* 0x000fc80003f25270 */
[----:B------:R-:W-:Y:S02]  /*9780*/  SEL R5, RZ, 0x1, P1 ;  /* 0x00000001ff057807 */ /* 0x000fe40000800000 */
[----:B------:R-:W-:Y:S02]  /*9790*/  SEL R3, R3, RZ, P1 ;  /* 0x000000ff03037207 */ /* 0x000fe40000800000 */
[----:B------:R-:W-:-:S03]  /*97a0*/  LOP3.LUT R6, R0, R5, RZ, 0x3c, !PT ;  /* 0x0000000500067212 */ /* 0x000fc600078e3cff */
[----:B------:R-:W-:Y:S01]  /*97b0*/  IMAD R8, R3, 0x8, R2 ;  /* 0x0000000803087824 */ /* 0x000fe200078e0202 */
[----:B------:R-:W-:Y:S01]  /*97c0*/  SHF.L.U32 R5, R6, 0x1f, RZ ;  /* 0x0000001f06057819 */ /* 0x000fe200000006ff */
[----:B0-----:R-:W-:Y:S06]  /*97d0*/  @!P0 BRA `(.L_x_249) ;  /* 0x0000000c00688947 */ /* 0x001fec0003800000 */
.L_x_278:
[----:B------:R-:W1:Y:S01]  /*97e0*/  SYNCS.PHASECHK.TRANS64.TRYWAIT P0, [R8+URZ], R5 ;  /* 0x00000005080075a7 */ /* 0x000e62000800017f */
[----:B------:R-:W-:-:S05]  /*97f0*/  VIADD R0, R3, 0x1 ;  /* 0x0000000103007836 */ /* 0x000fca0000000000 */
[----:B------:R-:W-:-:S04]  /*9800*/  ISETP.NE.AND P1, PT, R0, 0x16, PT ;  /* 0x000000160000780c */ /* 0x000fc80003f25270 */
[----:B------:R-:W-:Y:S02]  /*9810*/  SEL R3, RZ, 0x1, P1 ;  /* 0x00000001ff037807 */ /* 0x000fe40000800000 */
[----:B0-----:R-:W-:Y:S02]  /*9820*/  SEL R7, R0, RZ, P1 ;  /* 0x000000ff00077207 */ /* 0x001fe40000800000 */
[----:B------:R-:W-:-:S03]  /*9830*/  LOP3.LUT R6, R6, R3, RZ, 0x3c, !PT ;  /* 0x0000000306067212 */ /* 0x000fc600078e3cff */
[----:B------:R-:W-:Y:S01]  /*9840*/  IMAD R9, R7, 0x8, R2 ;  /* 0x0000000807097824 */ /* 0x000fe200078e0202 */
[----:B------:R-:W-:Y:S01]  /*9850*/  SHF.L.U32 R4, R6, 0x1f, RZ ;  /* 0x0000001f06047819 */ /* 0x000fe200000006ff */
[----:B-1----:R-:W-:Y:S06]  /*9860*/  @!P0 BRA `(.L_x_250) ;  /* 0x0000000c00588947 */ /* 0x002fec0003800000 */
.L_x_279:
[----:B------:R-:W1:Y:S01]  /*9870*/  SYNCS.PHASECHK.TRANS64.TRYWAIT P0, [R9+URZ], R4 ;  /* 0x00000004090075a7 */ /* 0x000e62000800017f */
[----:B------:R-:W-:-:S05]  /*9880*/  VIADD R0, R7, 0x1 ;  /* 0x0000000107007836 */ /* 0x000fca0000000000 */
[----:B------:R-:W-:-:S04]  /*9890*/  ISETP.NE.AND P1, PT, R0, 0x16, PT ;  /* 0x000000160000780c */ /* 0x000fc80003f25270 */
[----:B------:R-:W-:Y:S02]  /*98a0*/  SEL R3, RZ, 0x1, P1 ;  /* 0x00000001ff037807 */ /* 0x000fe40000800000 */
[----:B------:R-:W-:Y:S02]  /*98b0*/  SEL R7, R0, RZ, P1 ;  /* 0x000000ff00077207 */ /* 0x000fe40000800000 */
[----:B------:R-:W-:-:S03]  /*98c0*/  LOP3.LUT R6, R6, R3, RZ, 0x3c, !PT ;  /* 0x0000000306067212 */ /* 0x000fc600078e3cff */
[----:B0-----:R-:W-:Y:S01]  /*98d0*/  IMAD R8, R7, 0x8, R2 ;  /* 0x0000000807087824 */ /* 0x001fe200078e0202 */
[----:B------:R-:W-:Y:S01]  /*98e0*/  SHF.L.U32 R5, R6, 0x1f, RZ ;  /* 0x0000001f06057819 */ /* 0x000fe200000006ff */
[----:B-1----:R-:W-:Y:S06]  /*98f0*/  @!P0 BRA `(.L_x_251) ;  /* 0x0000000c00488947 */ /* 0x002fec0003800000 */
.L_x_280:
        /* <DEDUP_REMOVED lines=9> */
.L_x_281:
        /* <DEDUP_REMOVED lines=9> */
.L_x_282:
        /* <DEDUP_REMOVED lines=9> */
.L_x_283:
        /* <DEDUP_REMOVED lines=9> */
.L_x_284:
        /* <DEDUP_REMOVED lines=9> */
.L_x_285:
        /* <DEDUP_REMOVED lines=9> */
.L_x_286:
        /* <DEDUP_REMOVED lines=9> */
.L_x_287:
        /* <DEDUP_REMOVED lines=9> */
.L_x_288:
        /* <DEDUP_REMOVED lines=9> */
.L_x_289:
        /* <DEDUP_REMOVED lines=9> */
.L_x_290:
        /* <DEDUP_REMOVED lines=9> */
.L_x_291:
        /* <DEDUP_REMOVED lines=9> */
.L_x_292:
        /* <DEDUP_REMOVED lines=9> */
.L_x_293:
        /* <DEDUP_REMOVED lines=9> */
.L_x_294:
        /* <DEDUP_REMOVED lines=9> */
.L_x_295:
        /* <DEDUP_REMOVED lines=9> */
.L_x_296:
[----:B------:R-:W1:Y:S01]  /*a200*/  SYNCS.PHASECHK.TRANS64.TRYWAIT P0, [R8+URZ], R5 ;  /* 0x00000005080075a7 */ /* 0x000e62000800017f */
[----:B------:R-:W-:-:S05]  /*a210*/  VIADD R0, R7, 0x1 ;  /* 0x0000000107007836 */ /* 0x000fca0000000000 */
[----:B------:R-:W-:-:S04]  /*a220*/  ISETP.NE.AND P1, PT, R0, 0x16, PT ;  /* 0x000000160000780c */ /* 0x000fc80003f25270 */
[----:B------:R-:W-:Y:S02]  /*a230*/  SEL R3, RZ, 0x1, P1 ;  /* 0x00000001ff037807 */ /* 0x000fe40000800000 */
[----:B------:R-:W-:Y:S02]  /*a240*/  SEL R7, R0, RZ, P1 ;  /* 0x000000ff00077207 */ /* 0x000fe40000800000 */
[----:B0-----:R-:W-:-:S03]  /*a250*/  LOP3.LUT R9, R6, R3, RZ, 0x3c, !PT ;  /* 0x0000000306097212 */ /* 0x001fc600078e3cff */
[----:B------:R-:W-:Y:S01]  /*a260*/  IMAD R11, R7, 0x8, R2 ;  /* 0x00000008070b7824 */ /* 0x000fe200078e0202 */
[----:B------:R-:W-:Y:S01]  /*a270*/  SHF.L.U32 R6, R9, 0x1f, RZ ;  /* 0x0000001f09067819 */ /* 0x000fe200000006ff */
[----:B-1----:R-:W-:Y:S06]  /*a280*/  @!P0 BRA `(.L_x_268) ;  /* 0x0000000800388947 */ /* 0x002fec0003800000 */
.L_x_297:
[----:B------:R-:W1:Y:S01]  /*a290*/  SYNCS.PHASECHK.TRANS64.TRYWAIT P0, [R11+URZ], R6 ;  /* 0x000000060b0075a7 */ /* 0x000e62000800017f */
[----:B------:R-:W-:-:S05]  /*a2a0*/  VIADD R0, R7, 0x1 ;  /* 0x0000000107007836 */ /* 0x000fca0000000000 */
[----:B------:R-:W-:-:S04]  /*a2b0*/  ISETP.NE.AND P1, PT, R0, 0x16, PT ;  /* 0x000000160000780c */ /* 0x000fc80003f25270 */
[----:B------:R-:W-:Y:S02]  /*a2c0*/  SEL R4, RZ, 0x1, P1 ;  /* 0x00000001ff047807 */ /* 0x000fe40000800000 */
[----:B------:R-:W-:Y:S02]  /*a2d0*/  SEL R3, R0, RZ, P1 ;  /* 0x000000ff00037207 */ /* 0x000fe40000800000 */
[----:B------:R-:W-:Y:S01]  /*a2e0*/  LOP3.LUT R0, R9, R4, RZ, 0x3c, !PT ;  /* 0x0000000409007212 */ /* 0x000fe200078e3cff */
[----:B-1----:R-:W-:Y:S06]  /*a2f0*/  @!P0 BRA `(.L_x_269) ;  /* 0x0000000800308947 */ /* 0x002fec0003800000 */
.L_x_298:
[----:B------:R-:W-:Y:S01]  /*a300*/  IMAD R3, R3, 0x8, R2 ;  /* 0x0000000803037824 */ /* 0x000fe200078e0202 */
[----:B------:R-:W-:-:S07]  /*a310*/  SHF.L.U32 R0, R0, 0x1f, RZ ;  /* 0x0000001f00007819 */ /* 0x000fce00000006ff */
.L_x_270:
[----:B--2---:R2:W3:Y:S02]  /*a320*/  SYNCS.PHASECHK.TRANS64.TRYWAIT P0, [R3+URZ], R0 ;  /* 0x00000000030075a7 */ /* 0x0044e4000800017f */
[----:B---3--:R-:W-:Y:S05]  /*a330*/  @!P0 NANOSLEEP.SYNCS 0x989680 ;  /* 0x009896800000895d */ /* 0x008fea0003900000 */
[----:B------:R-:W3:Y:S02]  /*a340*/  @!P0 SYNCS.PHASECHK.TRANS64 P0, [R3+URZ], R0 ;  /* 0x00000000030085a7 */ /* 0x000ee4000800007f */
[----:B---3--:R-:W-:Y:S05]  /*a350*/  @!P0 BRA `(.L_x_270) ;  /* 0xfffffffc00f08947 */ /* 0x008fea000383ffff */
.L_x_247:
[----:B------:R-:W-:Y:S05]  /*a360*/  BSYNC B0 ;  /* 0x0000000000007941 */ /* 0x000fea0003800000 */
.L_x_246:
[----:B------:R-:W-:Y:S05]  /*a370*/  EXIT ;  /* 0x000000000000794d */ /* 0x000fea0003800000 */
.L_x_22:
[----:B---3--:R3:W4:Y:S02]  /*a380*/  SYNCS.PHASECHK.TRANS64.TRYWAIT P1, [R3+URZ], R0 ;  /* 0x00000000030075a7 */ /* 0x008724000802017f */
[----:B----4-:R-:W-:Y:S05]  /*a390*/  @!P1 NANOSLEEP.SYNCS 0x989680 ;  /* 0x009896800000995d */ /* 0x010fea0003900000 */
[----:B------:R-:W4:Y:S02]  /*a3a0*/  @!P1 SYNCS.PHASECHK.TRANS64 P1, [R3+URZ], R0 ;  /* 0x00000000030095a7 */ /* 0x000f24000802007f */
[----:B----4-:R-:W-:Y:S05]  /*a3b0*/  @!P1 BRA `(.L_x_22) ;  /* 0xfffffffc00f09947 */ /* 0x010fea000383ffff */
[----:B------:R-:W-:Y:S05]  /*a3c0*/  BRA `(.L_x_21) ;  /* 0xffffff7000dc7947 */ /* 0x000fea000383ffff */
.L_x_27:
[----:B-1----:R-:W-:-:S04]  /*a3d0*/  IMAD.U32 R5, RZ, RZ, UR4 ;  /* 0x00000004ff057e24 */ /* 0x002fc8000f8e00ff */
[----:B------:R1:W2:Y:S03]  /*a3e0*/  SYNCS.PHASECHK.TRANS64.TRYWAIT P1, [R5+URZ], R4 ;  /* 0x00000004050075a7 */ /* 0x0002a6000802017f */
[----:B--2---:R-:W-:Y:S05]  /*a3f0*/  @!P1 NANOSLEEP.SYNCS 0x989680 ;  /* 0x009896800000995d */ /* 0x004fea0003900000 */
[----:B------:R-:W2:Y:S02]  /*a400*/  @!P1 SYNCS.PHASECHK.TRANS64 P1, [R5+URZ], R4 ;  /* 0x00000004050095a7 */ /* 0x000ea4000802007f */
[----:B--2---:R-:W-:Y:S05]  /*a410*/  @!P1 BRA `(.L_x_27) ;  /* 0xfffffffc00ec9947 */ /* 0x004fea000383ffff */
[----:B------:R-:W-:Y:S05]  /*a420*/  BRA `(.L_x_26) ;  /* 0xffffff7400607947 */ /* 0x000fea000383ffff */
.L_x_234:
[----:B------:R-:W-:Y:S01]  /*a430*/  BSSY B1, `(.L_x_271) ;  /* 0x0000006000017945 */ /* 0x000fe20003800000 */
[----:B------:R-:W-:-:S07]  /*a440*/  IMAD.MOV.U32 R15, RZ, RZ, -0x1 ;  /* 0xffffffffff0f7424 */ /* 0x000fce00078e00ff */
[----:B------:R-:W-:Y:S05]  /*a450*/  WARPSYNC.COLLECTIVE R15, `(.L_x_272) ;  /* 0x000000000f0c7348 */ /* 0x000fea0003c00000 */
[----:B------:R-:W-:Y:S02]  /*a460*/  ELECT P6, UR62, PT ;  /* 0x00000000003e782f */ /* 0x000fe400038c0000 */
[----:B------:R-:W-:Y:S01]  /*a470*/  MOV R14, UR62 ;  /* 0x0000003e000e7c02 */ /* 0x000fe20008000f00 */
[----:B------:R-:W-:Y:S10]  /*a480*/  ENDCOLLECTIVE ;  /* 0x000000000000791b */ /* 0x000ff40003800000 */
.L_x_272:
[----:B------:R-:W-:Y:S05]  /*a490*/  BSYNC B1 ;  /* 0x0000000000017941 */ /* 0x000fea0003800000 */
.L_x_271:
[----:B------:R-:W-:Y:S05]  /*a4a0*/  BRA `(.L_x_273) ;  /* 0xffffffe400b07947 */ /* 0x000fea000383ffff */
.L_x_237:
[----:B0-----:R0:W1:Y:S02]  /*a4b0*/  SYNCS.PHASECHK.TRANS64.TRYWAIT P0, [R20+URZ+0xb0], R7 ;  /* 0x0000b007140075a7 */ /* 0x001064000800017f */
[----:B-1----:R-:W-:Y:S05]  /*a4c0*/  @!P0 NANOSLEEP.SYNCS 0x989680 ;  /* 0x009896800000895d */ /* 0x002fea0003900000 */
[----:B------:R-:W1:Y:S02]  /*a4d0*/  @!P0 SYNCS.PHASECHK.TRANS64 P0, [R20+URZ+0xb0], R7 ;  /* 0x0000b007140085a7 */ /* 0x000e64000800007f */
[----:B-1----:R-:W-:Y:S05]  /*a4e0*/  @!P0 BRA `(.L_x_237) ;  /* 0xfffffffc00f08947 */ /* 0x002fea000383ffff */
[----:B------:R-:W-:Y:S05]  /*a4f0*/  BRA `(.L_x_274) ;  /* 0xffffffe400ec7947 */ /* 0x000fea000383ffff */
.L_x_245:
[----:B------:R-:W-:Y:S01]  /*a500*/  BSSY B0, `(.L_x_275) ;  /* 0x0000006000007945 */ /* 0x000fe20003800000 */
[----:B------:R-:W-:-:S07]  /*a510*/  IMAD.MOV.U32 R15, RZ, RZ, -0x1 ;  /* 0xffffffffff0f7424 */ /* 0x000fce00078e00ff */
[----:B------:R-:W-:Y:S05]  /*a520*/  WARPSYNC.COLLECTIVE R15, `(.L_x_276) ;  /* 0x000000000f0c7348 */ /* 0x000fea0003c00000 */
[----:B------:R-:W-:Y:S02]  /*a530*/  ELECT P6, UR62, PT ;  /* 0x00000000003e782f */ /* 0x000fe400038c0000 */
[----:B------:R-:W-:Y:S01]  /*a540*/  MOV R14, UR62 ;  /* 0x0000003e000e7c02 */ /* 0x000fe20008000f00 */
[----:B------:R-:W-:Y:S10]  /*a550*/  ENDCOLLECTIVE ;  /* 0x000000000000791b */ /* 0x000ff40003800000 */
.L_x_276:
[----:B------:R-:W-:Y:S05]  /*a560*/  BSYNC B0 ;  /* 0x0000000000007941 */ /* 0x000fea0003800000 */
.L_x_275:
[----:B------:R-:W-:Y:S05]  /*a570*/  BRA `(.L_x_277) ;  /* 0xfffffff000447947 */ /* 0x000fea000383ffff */
.L_x_249:
[----:B0-----:R0:W1:Y:S02]  /*a580*/  SYNCS.PHASECHK.TRANS64.TRYWAIT P0, [R7+URZ], R4 ;  /* 0x00000004070075a7 */ /* 0x001064000800017f */
[----:B-1----:R-:W-:Y:S05]  /*a590*/  @!P0 NANOSLEEP.SYNCS 0x989680 ;  /* 0x009896800000895d */ /* 0x002fea0003900000 */
[----:B------:R-:W1:Y:S02]  /*a5a0*/  @!P0 SYNCS.PHASECHK.TRANS64 P0, [R7+URZ], R4 ;  /* 0x00000004070085a7 */ /* 0x000e64000800007f */
[----:B-1----:R-:W-:Y:S05]  /*a5b0*/  @!P0 BRA `(.L_x_249) ;  /* 0xfffffffc00f08947 */ /* 0x002fea000383ffff */
[----:B------:R-:W-:Y:S05]  /*a5c0*/  BRA `(.L_x_278) ;  /* 0xfffffff000847947 */ /* 0x000fea000383ffff */
.L_x_250:
[----:B0-----:R0:W1:Y:S02]  /*a5d0*/  SYNCS.PHASECHK.TRANS64.TRYWAIT P0, [R8+URZ], R5 ;  /* 0x00000005080075a7 */ /* 0x001064000800017f */
[----:B-1----:R-:W-:Y:S05]  /*a5e0*/  @!P0 NANOSLEEP.SYNCS 0x989680 ;  /* 0x009896800000895d */ /* 0x002fea0003900000 */
[----:B------:R-:W1:Y:S02]  /*a5f0*/  @!P0 SYNCS.PHASECHK.TRANS64 P0, [R8+URZ], R5 ;  /* 0x00000005080085a7 */ /* 0x000e64000800007f */
[----:B-1----:R-:W-:Y:S05]  /*a600*/  @!P0 BRA `(.L_x_250) ;  /* 0xfffffffc00f08947 */ /* 0x002fea000383ffff */
[----:B------:R-:W-:Y:S05]  /*a610*/  BRA `(.L_x_279) ;  /* 0xfffffff000947947 */ /* 0x000fea000383ffff */
.L_x_251:
[----:B0-----:R0:W1:Y:S02]  /*a620*/  SYNCS.PHASECHK.TRANS64.TRYWAIT P0, [R9+URZ], R4 ;  /* 0x00000004090075a7 */ /* 0x001064000800017f */
[----:B-1----:R-:W-:Y:S05]  /*a630*/  @!P0 NANOSLEEP.SYNCS 0x989680 ;  /* 0x009896800000895d */ /* 0x002fea0003900000 */
[----:B------:R-:W1:Y:S02]  /*a640*/  @!P0 SYNCS.PHASECHK.TRANS64 P0, [R9+URZ], R4 ;  /* 0x00000004090085a7 */ /* 0x000e64000800007f */
[----:B-1----:R-:W-:Y:S05]  /*a650*/  @!P0 BRA `(.L_x_251) ;  /* 0xfffffffc00f08947 */ /* 0x002fea000383ffff */
[----:B------:R-:W-:Y:S05]  /*a660*/  BRA `(.L_x_280) ;  /* 0xfffffff000a47947 */ /* 0x000fea000383ffff */
.L_x_252:
[----:B0-----:R0:W1:Y:S02]  /*a670*/  SYNCS.PHASECHK.TRANS64.TRYWAIT P0, [R8+URZ], R5 ;  /* 0x00000005080075a7 */ /* 0x001064000800017f */
[----:B-1----:R-:W-:Y:S05]  /*a680*/  @!P0 NANOSLEEP.SYNCS 0x989680 ;  /* 0x009896800000895d */ /* 0x002fea0003900000 */
[----:B------:R-:W1:Y:S02]  /*a690*/  @!P0 SYNCS.PHASECHK.TRANS64 P0, [R8+URZ], R5 ;  /* 0x00000005080085a7 */ /* 0x000e64000800007f */
[----:B-1----:R-:W-:Y:S05]  /*a6a0*/  @!P0 BRA `(.L_x_252) ;  /* 0xfffffffc00f08947 */ /* 0x002fea000383ffff */
[----:B------:R-:W-:Y:S05]  /*a6b0*/  BRA `(.L_x_281) ;  /* 0xfffffff000b47947 */ /* 0x000fea000383ffff */
.L_x_253:
[----:B0-----:R0:W1:Y:S02]  /*a6c0*/  SYNCS.PHASECHK.TRANS64.TRYWAIT P0, [R9+URZ], R4 ;  /* 0x00000004090075a7 */ /* 0x001064000800017f */
[----:B-1----:R-:W-:Y:S05]  /*a6d0*/  @!P0 NANOSLEEP.SYNCS 0x989680 ;  /* 0x009896800000895d */ /* 0x002fea0003900000 */
[----:B------:R-:W1:Y:S02]  /*a6e0*/  @!P0 SYNCS.PHASECHK.TRANS64 P0, [R9+URZ], R4 ;  /* 0x00000004090085a7 */ /* 0x000e64000800007f */
[----:B-1----:R-:W-:Y:S05]  /*a6f0*/  @!P0 BRA `(.L_x_253) ;  /* 0xfffffffc00f08947 */ /* 0x002fea000383ffff */
[----:B------:R-:W-:Y:S05]  /*a700*/  BRA `(.L_x_282) ;  /* 0xfffffff000c47947 */ /* 0x000fea000383ffff */
.L_x_254:
[----:B0-----:R0:W1:Y:S02]  /*a710*/  SYNCS.PHASECHK.TRANS64.TRYWAIT P0, [R8+URZ], R5 ;  /* 0x00000005080075a7 */ /* 0x001064000800017f */
[----:B-1----:R-:W-:Y:S05]  /*a720*/  @!P0 NANOSLEEP.SYNCS 0x989680 ;  /* 0x009896800000895d */ /* 0x002fea0003900000 */
[----:B------:R-:W1:Y:S02]  /*a730*/  @!P0 SYNCS.PHASECHK.TRANS64 P0, [R8+URZ], R5 ;  /* 0x00000005080085a7 */ /* 0x000e64000800007f */
[----:B-1----:R-:W-:Y:S05]  /*a740*/  @!P0 BRA `(.L_x_254) ;  /* 0xfffffffc00f08947 */ /* 0x002fea000383ffff */
[----:B------:R-:W-:Y:S05]  /*a750*/  BRA `(.L_x_283) ;  /* 0xfffffff000d47947 */ /* 0x000fea000383ffff */
.L_x_255:
[----:B0-----:R0:W1:Y:S02]  /*a760*/  SYNCS.PHASECHK.TRANS64.TRYWAIT P0, [R9+URZ], R4 ;  /* 0x00000004090075a7 */ /* 0x001064000800017f */
[----:B-1----:R-:W-:Y:S05]  /*a770*/  @!P0 NANOSLEEP.SYNCS 0x989680 ;  /* 0x009896800000895d */ /* 0x002fea0003900000 */
[----:B------:R-:W1:Y:S02]  /*a780*/  @!P0 SYNCS.PHASECHK.TRANS64 P0, [R9+URZ], R4 ;  /* 0x00000004090085a7 */ /* 0x000e64000800007f */
[----:B-1----:R-:W-:Y:S05]  /*a790*/  @!P0 BRA `(.L_x_255) ;  /* 0xfffffffc00f08947 */ /* 0x002fea000383ffff */
[----:B------:R-:W-:Y:S05]  /*a7a0*/  BRA `(.L_x_284) ;  /* 0xfffffff000e47947 */ /* 0x000fea000383ffff */
.L_x_256:
[----:B0-----:R0:W1:Y:S02]  /*a7b0*/  SYNCS.PHASECHK.TRANS64.TRYWAIT P0, [R8+URZ], R5 ;  /* 0x00000005080075a7 */ /* 0x001064000800017f */
[----:B-1----:R-:W-:Y:S05]  /*a7c0*/  @!P0 NANOSLEEP.SYNCS 0x989680 ;  /* 0x009896800000895d */ /* 0x002fea0003900000 */
[----:B------:R-:W1:Y:S02]  /*a7d0*/  @!P0 SYNCS.PHASECHK.TRANS64 P0, [R8+URZ], R5 ;  /* 0x00000005080085a7 */ /* 0x000e64000800007f */
[----:B-1----:R-:W-:Y:S05]  /*a7e0*/  @!P0 BRA `(.L_x_256) ;  /* 0xfffffffc00f08947 */ /* 0x002fea000383ffff */
[----:B------:R-:W-:Y:S05]  /*a7f0*/  BRA `(.L_x_285) ;  /* 0xfffffff000f47947 */ /* 0x000fea000383ffff */
.L_x_257:
[----:B0-----:R0:W1:Y:S02]  /*a800*/  SYNCS.PHASECHK.TRANS64.TRYWAIT P0, [R9+URZ], R4 ;  /* 0x00000004090075a7 */ /* 0x001064000800017f */
[----:B-1----:R-:W-:Y:S05]  /*a810*/  @!P0 NANOSLEEP.SYNCS 0x989680 ;  /* 0x009896800000895d */ /* 0x002fea0003900000 */
[----:B------:R-:W1:Y:S02]  /*a820*/  @!P0 SYNCS.PHASECHK.TRANS64 P0, [R9+URZ], R4 ;  /* 0x00000004090085a7 */ /* 0x000e64000800007f */
[----:B-1----:R-:W-:Y:S05]  /*a830*/  @!P0 BRA `(.L_x_257) ;  /* 0xfffffffc00f08947 */ /* 0x002fea000383ffff */
[----:B------:R-:W-:Y:S05]  /*a840*/  BRA `(.L_x_286) ;  /* 0xfffffff400047947 */ /* 0x000fea000383ffff */
.L_x_258:
[----:B0-----:R0:W1:Y:S02]  /*a850*/  SYNCS.PHASECHK.TRANS64.TRYWAIT P0, [R8+URZ], R5 ;  /* 0x00000005080075a7 */ /* 0x001064000800017f */
[----:B-1----:R-:W-:Y:S05]  /*a860*/  @!P0 NANOSLEEP.SYNCS 0x989680 ;  /* 0x009896800000895d */ /* 0x002fea0003900000 */
[----:B------:R-:W1:Y:S02]  /*a870*/  @!P0 SYNCS.PHASECHK.TRANS64 P0, [R8+URZ], R5 ;  /* 0x00000005080085a7 */ /* 0x000e64000800007f */
[----:B-1----:R-:W-:Y:S05]  /*a880*/  @!P0 BRA `(.L_x_258) ;  /* 0xfffffffc00f08947 */ /* 0x002fea000383ffff */
[----:B------:R-:W-:Y:S05]  /*a890*/  BRA `(.L_x_287) ;  /* 0xfffffff400147947 */ /* 0x000fea000383ffff */
.L_x_259:
[----:B0-----:R0:W1:Y:S02]  /*a8a0*/  SYNCS.PHASECHK.TRANS64.TRYWAIT P0, [R9+URZ], R4 ;  /* 0x00000004090075a7 */ /* 0x001064000800017f */
[----:B-1----:R-:W-:Y:S05]  /*a8b0*/  @!P0 NANOSLEEP.SYNCS 0x989680 ;  /* 0x009896800000895d */ /* 0x002fea0003900000 */
[----:B------:R-:W1:Y:S02]  /*a8c0*/  @!P0 SYNCS.PHASECHK.TRANS64 P0, [R9+URZ], R4 ;  /* 0x00000004090085a7 */ /* 0x000e64000800007f */
[----:B-1----:R-:W-:Y:S05]  /*a8d0*/  @!P0 BRA `(.L_x_259) ;  /* 0xfffffffc00f08947 */ /* 0x002fea000383ffff */
[----:B------:R-:W-:Y:S05]  /*a8e0*/  BRA `(.L_x_288) ;  /* 0xfffffff400247947 */ /* 0x000fea000383ffff */
.L_x_260:
[----:B0-----:R0:W1:Y:S02]  /*a8f0*/  SYNCS.PHASECHK.TRANS64.TRYWAIT P0, [R8+URZ], R5 ;  /* 0x00000005080075a7 */ /* 0x001064000800017f */
[----:B-1----:R-:W-:Y:S05]  /*a900*/  @!P0 NANOSLEEP.SYNCS 0x989680 ;  /* 0x009896800000895d */ /* 0x002fea0003900000 */
[----:B------:R-:W1:Y:S02]  /*a910*/  @!P0 SYNCS.PHASECHK.TRANS64 P0, [R8+URZ], R5 ;  /* 0x00000005080085a7 */ /* 0x000e64000800007f */
[----:B-1----:R-:W-:Y:S05]  /*a920*/  @!P0 BRA `(.L_x_260) ;  /* 0xfffffffc00f08947 */ /* 0x002fea000383ffff */
[----:B------:R-:W-:Y:S05]  /*a930*/  BRA `(.L_x_289) ;  /* 0xfffffff400347947 */ /* 0x000fea000383ffff */
.L_x_261:
[----:B0-----:R0:W1:Y:S02]  /*a940*/  SYNCS.PHASECHK.TRANS64.TRYWAIT P0, [R9+URZ], R4 ;  /* 0x00000004090075a7 */ /* 0x001064000800017f */
[----:B-1----:R-:W-:Y:S05]  /*a950*/  @!P0 NANOSLEEP.SYNCS 0x989680 ;  /* 0x009896800000895d */ /* 0x002fea0003900000 */
[----:B------:R-:W1:Y:S02]  /*a960*/  @!P0 SYNCS.PHASECHK.TRANS64 P0, [R9+URZ], R4 ;  /* 0x00000004090085a7 */ /* 0x000e64000800007f */
[----:B-1----:R-:W-:Y:S05]  /*a970*/  @!P0 BRA `(.L_x_261) ;  /* 0xfffffffc00f08947 */ /* 0x002fea000383ffff */
[----:B------:R-:W-:Y:S05]  /*a980*/  BRA `(.L_x_290) ;  /* 0xfffffff400447947 */ /* 0x000fea000383ffff */
.L_x_262:
[----:B0-----:R0:W1:Y:S02]  /*a990*/  SYNCS.PHASECHK.TRANS64.TRYWAIT P0, [R8+URZ], R5 ;  /* 0x00000005080075a7 */ /* 0x001064000800017f */
[----:B-1----:R-:W-:Y:S05]  /*a9a0*/  @!P0 NANOSLEEP.SYNCS 0x989680 ;  /* 0x009896800000895d */ /* 0x002fea0003900000 */
[----:B------:R-:W1:Y:S02]  /*a9b0*/  @!P0 SYNCS.PHASECHK.TRANS64 P0, [R8+URZ], R5 ;  /* 0x00000005080085a7 */ /* 0x000e64000800007f */
[----:B-1----:R-:W-:Y:S05]  /*a9c0*/  @!P0 BRA `(.L_x_262) ;  /* 0xfffffffc00f08947 */ /* 0x002fea000383ffff */
[----:B------:R-:W-:Y:S05]  /*a9d0*/  BRA `(.L_x_291) ;  /* 0xfffffff400547947 */ /* 0x000fea000383ffff */
.L_x_263:
[----:B0-----:R0:W1:Y:S02]  /*a9e0*/  SYNCS.PHASECHK.TRANS64.TRYWAIT P0, [R9+URZ], R4 ;  /* 0x00000004090075a7 */ /* 0x001064000800017f */
[----:B-1----:R-:W-:Y:S05]  /*a9f0*/  @!P0 NANOSLEEP.SYNCS 0x989680 ;  /* 0x009896800000895d */ /* 0x002fea0003900000 */
[----:B------:R-:W1:Y:S02]  /*aa00*/  @!P0 SYNCS.PHASECHK.TRANS64 P0, [R9+URZ], R4 ;  /* 0x00000004090085a7 */ /* 0x000e64000800007f */
[----:B-1----:R-:W-:Y:S05]  /*aa10*/  @!P0 BRA `(.L_x_263) ;  /* 0xfffffffc00f08947 */ /* 0x002fea000383ffff */
[----:B------:R-:W-:Y:S05]  /*aa20*/  BRA `(.L_x_292) ;  /* 0xfffffff400647947 */ /* 0x000fea000383ffff */
.L_x_264:
[----:B0-----:R0:W1:Y:S02]  /*aa30*/  SYNCS.PHASECHK.TRANS64.TRYWAIT P0, [R8+URZ], R5 ;  /* 0x00000005080075a7 */ /* 0x001064000800017f */
[----:B-1----:R-:W-:Y:S05]  /*aa40*/  @!P0 NANOSLEEP.SYNCS 0x989680 ;  /* 0x009896800000895d */ /* 0x002fea0003900000 */
[----:B------:R-:W1:Y:S02]  /*aa50*/  @!P0 SYNCS.PHASECHK.TRANS64 P0, [R8+URZ], R5 ;  /* 0x00000005080085a7 */ /* 0x000e64000800007f */
[----:B-1----:R-:W-:Y:S05]  /*aa60*/  @!P0 BRA `(.L_x_264) ;  /* 0xfffffffc00f08947 */ /* 0x002fea000383ffff */
[----:B------:R-:W-:Y:S05]  /*aa70*/  BRA `(.L_x_293) ;  /* 0xfffffff400747947 */ /* 0x000fea000383ffff */
.L_x_265:
[----:B0-----:R0:W1:Y:S02]  /*aa80*/  SYNCS.PHASECHK.TRANS64.TRYWAIT P0, [R9+URZ], R4 ;  /* 0x00000004090075a7 */ /* 0x001064000800017f */
[----:B-1----:R-:W-:Y:S05]  /*aa90*/  @!P0 NANOSLEEP.SYNCS 0x989680 ;  /* 0x009896800000895d */ /* 0x002fea0003900000 */
[----:B------:R-:W1:Y:S02]  /*aaa0*/  @!P0 SYNCS.PHASECHK.TRANS64 P0, [R9+URZ], R4 ;  /* 0x00000004090085a7 */ /* 0x000e64000800007f */
[----:B-1----:R-:W-:Y:S05]  /*aab0*/  @!P0 BRA `(.L_x_265) ;  /* 0xfffffffc00f08947 */ /* 0x002fea000383ffff */
[----:B------:R-:W-:Y:S05]  /*aac0*/  BRA `(.L_x_294) ;  /* 0xfffffff400847947 */ /* 0x000fea000383ffff */
.L_x_266:
[----:B0-----:R0:W1:Y:S02]  /*aad0*/  SYNCS.PHASECHK.TRANS64.TRYWAIT P0, [R8+URZ], R5 ;  /* 0x00000005080075a7 */ /* 0x001064000800017f */
[----:B-1----:R-:W-:Y:S05]  /*aae0*/  @!P0 NANOSLEEP.SYNCS 0x989680 ;  /* 0x009896800000895d */ /* 0x002fea0003900000 */
[----:B------:R-:W1:Y:S02]  /*aaf0*/  @!P0 SYNCS.PHASECHK.TRANS64 P0, [R8+URZ], R5 ;  /* 0x00000005080085a7 */ /* 0x000e64000800007f */
[----:B-1----:R-:W-:Y:S05]  /*ab00*/  @!P0 BRA `(.L_x_266) ;  /* 0xfffffffc00f08947 */ /* 0x002fea000383ffff */
[----:B------:R-:W-:Y:S05]  /*ab10*/  BRA `(.L_x_295) ;  /* 0xfffffff400947947 */ /* 0x000fea000383ffff */
.L_x_267:
[----:B0-----:R0:W1:Y:S02]  /*ab20*/  SYNCS.PHASECHK.TRANS64.TRYWAIT P0, [R9+URZ], R4 ;  /* 0x00000004090075a7 */ /* 0x001064000800017f */
[----:B-1----:R-:W-:Y:S05]  /*ab30*/  @!P0 NANOSLEEP.SYNCS 0x989680 ;  /* 0x009896800000895d */ /* 0x002fea0003900000 */
[----:B------:R-:W1:Y:S02]  /*ab40*/  @!P0 SYNCS.PHASECHK.TRANS64 P0, [R9+URZ], R4 ;  /* 0x00000004090085a7 */ /* 0x000e64000800007f */
[----:B-1----:R-:W-:Y:S05]  /*ab50*/  @!P0 BRA `(.L_x_267) ;  /* 0xfffffffc00f08947 */ /* 0x002fea000383ffff */
[----:B------:R-:W-:Y:S05]  /*ab60*/  BRA `(.L_x_296) ;  /* 0xfffffff400a47947 */ /* 0x000fea000383ffff */
.L_x_268:
[----:B0-----:R0:W1:Y:S02]  /*ab70*/  SYNCS.PHASECHK.TRANS64.TRYWAIT P0, [R8+URZ], R5 ;  /* 0x00000005080075a7 */ /* 0x001064000800017f */
[----:B-1----:R-:W-:Y:S05]  /*ab80*/  @!P0 NANOSLEEP.SYNCS 0x989680 ;  /* 0x009896800000895d */ /* 0x002fea0003900000 */
[----:B------:R-:W1:Y:S02]  /*ab90*/  @!P0 SYNCS.PHASECHK.TRANS64 P0, [R8+URZ], R5 ;  /* 0x00000005080085a7 */ /* 0x000e64000800007f */
[----:B-1----:R-:W-:Y:S05]  /*aba0*/  @!P0 BRA `(.L_x_268) ;  /* 0xfffffffc00f08947 */ /* 0x002fea000383ffff */
[----:B------:R-:W-:Y:S05]  /*abb0*/  BRA `(.L_x_297) ;  /* 0xfffffff400b47947 */ /* 0x000fea000383ffff */
.L_x_269:
[----:B-1----:R1:W2:Y:S02]  /*abc0*/  SYNCS.PHASECHK.TRANS64.TRYWAIT P0, [R11+URZ], R6 ;  /* 0x000000060b0075a7 */ /* 0x0022a4000800017f */
[----:B--2---:R-:W-:Y:S05]  /*abd0*/  @!P0 NANOSLEEP.SYNCS 0x989680 ;  /* 0x009896800000895d */ /* 0x004fea0003900000 */
[----:B------:R-:W2:Y:S02]  /*abe0*/  @!P0 SYNCS.PHASECHK.TRANS64 P0, [R11+URZ], R6 ;  /* 0x000000060b0085a7 */ /* 0x000ea4000800007f */
[----:B--2---:R-:W-:Y:S05]  /*abf0*/  @!P0 BRA `(.L_x_269) ;  /* 0xfffffffc00f08947 */ /* 0x004fea000383ffff */
[----:B------:R-:W-:Y:S05]  /*ac00*/  BRA `(.L_x_298) ;  /* 0xfffffff400bc7947 */ /* 0x000fea000383ffff */
.L_x_299:
[----:B------:R-:W-:-:S00]  /*ac10*/  BRA `(.L_x_299) ;  /* 0xfffffffc00fc7947 */ /* 0x000fc0000383ffff */
[----:B------:R-:W-:-:S00]  /*ac20*/  NOP ;  /* 0x0000000000007918 */ /* 0x000fc00000000000 */
        /* <DEDUP_REMOVED lines=13> */
.L_x_300:


//--------------------- .nv.global.init           --------------------------
	.section	.nv.global.init,"aw",@progbits
.nv.global.init:
	.type		$str$22,@object
	.size		$str$22,($str$23 - $str$22)
$str$22:
        /*0000*/ 	.byte	0x6b, 0x5f, 0x74, 0x69, 0x6c, 0x65, 0x5f, 0x63, 0x6f, 0x75, 0x6e, 0x74, 0x20, 0x3e, 0x3d, 0x20
        /*0010*/ 	.byte	0x31, 0x00
	.type		$str$23,@object
	.size		$str$23,(__unnamed_1 - $str$23)
$str$23:
        /*0012*/ 	.byte	0x2f, 0x74, 0x6d, 0x70, 0x2f, 0x63, 0x75, 0x74, 0x6c, 0x61, 0x73, 0x73, 0x5f, 0x73, 0x77, 0x65
        /*0022*/ 	.byte	0x65, 0x70, 0x5f, 0x73, 0x72, 0x63, 0x2f, 0x69, 0x6e, 0x63, 0x6c, 0x75, 0x64, 0x65, 0x2f, 0x63
        /*0032*/ 	.byte	0x75, 0x74, 0x6c, 0x61, 0x73, 0x73, 0x2f, 0x67, 0x65, 0x6d, 0x6d, 0x2f, 0x63, 0x6f, 0x6c, 0x6c
        /*0042*/ 	.byte	0x65, 0x63, 0x74, 0x69, 0x76, 0x65, 0x2f, 0x73, 0x6d, 0x39, 0x30, 0x5f, 0x6d, 0x6d, 0x61, 0x5f
        /*0052*/ 	.byte	0x74, 0x6d, 0x61, 0x5f, 0x67, 0x6d, 0x6d, 0x61, 0x5f, 0x73, 0x73, 0x5f, 0x77, 0x61, 0x72, 0x70
        /*0062*/ 	.byte	0x73, 0x70, 0x65, 0x63, 0x69, 0x61, 0x6c, 0x69, 0x7a, 0x65, 0x64, 0x2e, 0x68, 0x70, 0x70, 0x00
	.type		__unnamed_1,@object
	.size		__unnamed_1,(.L_0 - __unnamed_1)
__unnamed_1:
        /*0072*/ 	.byte	0x76, 0x6f, 0x69, 0x64, 0x20, 0x63, 0x75, 0x74, 0x6c, 0x61, 0x73, 0x73, 0x3a, 0x3a, 0x67, 0x65
        /* <DEDUP_REMOVED lines=180> */
        /*0bc2*/ 	.byte	0x74, 0x69, 0x74, 0x79, 0x5d, 0x00
.L_0:


//--------------------- .nv.shared._ZN7cutlass13device_kernelINS_4gemm6kernel13GemmUniversalIN4cute5tupleIJiiiiEEENS1_10collective13CollectiveMmaINS1_34MainloopSm90TmaGmmaWarpSpecializedILi22ENS5_IJNS4_1CILi2EEENSA_ILi1EEESC_EEENS1_35KernelTmaWarpSpecializedCooperativeEEENS5_IJNSA_ILi128EEENSA_ILi192EEENSA_ILi16EEEEEENS_6half_tENS5_IJlSC_lEEESK_SL_NS4_8TiledMMAINS4_8MMA_AtomIJNS4_4SM904GMMA26MMA_64x192x16_F32F16F16_SSILNSP_5MajorE0ELSR_0ELNSP_7ScaleInE1ELSS_1EEEEEENS4_6LayoutISD_NS5_IJSC_NSA_ILi0EEESW_EEEEENS5_IJNS4_10UnderscoreESZ_SZ_EEEEENS4_13SM90_TMA_LOADENS4_14ComposedLayoutINS4_7SwizzleILi1ELi4ELi3EEENS4_18smem_ptr_flag_bitsILi16EEENSV_INS5_IJNSA_ILi8EEESI_EEENS5_IJSI_SC_EEEEEEEvNS4_8identityENS4_23SM90_TMA_LOAD_MULTICASTES1C_vS1D_EENS_8epilogue10collective6detail29Sm90TmaWarpSpecializedAdapterINS1H_15DefaultEpilogueISK_SL_SL_NS1G_6thread17LinearCombinationISK_Li1EffLNS1L_9ScaleType4KindE0ELNS_15FloatRoundStyleE2ESK_EENS1_15EpilogueDefaultEEEEEvvEEEEvNT_6ParamsE --------------------------
	.section	.nv.shared._ZN7cutlass13device_kernelINS_4gemm6kernel13GemmUniversalIN4cute5tupleIJiiiiEEENS1_10collective13CollectiveMmaINS1_34MainloopSm90TmaGmmaWarpSpecializedILi22ENS5_IJNS4_1CILi2EEENSA_ILi1EEESC_EEENS1_35KernelTmaWarpSpecializedCooperativeEEENS5_IJNSA_ILi128EEENSA_ILi192EEENSA_ILi16EEEEEENS_6half_tENS5_IJlSC_lEEESK_SL_NS4_8TiledMMAINS4_8MMA_AtomIJNS4_4SM904GMMA26MMA_64x192x16_F32F16F16_SSILNSP_5MajorE0ELSR_0ELNSP_7ScaleInE1ELSS_1EEEEEENS4_6LayoutISD_NS5_IJSC_NSA_ILi0EEESW_EEEEENS5_IJNS4_10UnderscoreESZ_SZ_EEEEENS4_13SM90_TMA_LOADENS4_14ComposedLayoutINS4_7SwizzleILi1ELi4ELi3EEENS4_18smem_ptr_flag_bitsILi16EEENSV_INS5_IJNSA_ILi8EEESI_EEENS5_IJSI_SC_EEEEEEEvNS4_8identityENS4_23SM90_TMA_LOAD_MULTICASTES1C_vS1D_EENS_8epilogue10collective6detail29Sm90TmaWarpSpecializedAdapterINS1H_15DefaultEpilogueISK_SL_SL_NS1G_6thread17LinearCombinationISK_Li1EffLNS1L_9ScaleType4KindE0ELNS_15FloatRoundStyleE2ESK_EENS1_15EpilogueDefaultEEEEEvvEEEEvNT_6ParamsE,"aw",@nobits
	.sectionflags	@""
	.align	16
	.zero		1024


//--------------------- .nv.shared.reserved.0     --------------------------
	.section	.nv.shared.reserved.0,"aw",@nobits
	.weak		__nv_reservedSMEM_offset_0_alias
	.size		__nv_reservedSMEM_offset_0_alias, 0, 0
	.other		__nv_reservedSMEM_offset_0_alias,@"STO_CUDA_RESERVED_SHARED STV_DEFAULT"
__nv_reservedSMEM_offset_0_alias:
	.zero		0


//--------------------- .nv.global                --------------------------
	.section	.nv.global,"aw",@nobits
.nv.global:
	.type		_ZN39_INTERNAL_cb3cd7e7_4_k_cu_2f9665f3_54734cute1_E,@object
	.size		_ZN39_INTERNAL_cb3cd7e7_4_k_cu_2f9665f3_54734cute1_E,(_ZN39_INTERNAL_cb3cd7e7_4_k_cu_2f9665f3_54734cuda3std3__45__cpo6cbeginE - _ZN39_INTERNAL_cb3cd7e7_4_k_cu_2f9665f3_54734cute1_E)
_ZN39_INTERNAL_cb3cd7e7_4_k_cu_2f9665f3_54734cute1_E:
	.zero		1
	.type		_ZN39_INTERNAL_cb3cd7e7_4_k_cu_2f9665f3_54734cuda3std3__45__cpo6cbeginE,@object
	.size		_ZN39_INTERNAL_cb3cd7e7_4_k_cu_2f9665f3_54734cuda3std3__45__cpo6cbeginE,(_ZN39_INTERNAL_cb3cd7e7_4_k_cu_2f9665f3_54734cuda3std3__48in_placeE - _ZN39_INTERNAL_cb3cd7e7_4_k_cu_2f9665f3_54734cuda3std3__45__cpo6cbeginE)
_ZN39_INTERNAL_cb3cd7e7_4_k_cu_2f9665f3_54734cuda3std3__45__cpo6cbeginE:
	.zero		1
	.type		_ZN39_INTERNAL_cb3cd7e7_4_k_cu_2f9665f3_54734cuda3std3__48in_placeE,@object
	.size		_ZN39_INTERNAL_cb3cd7e7_4_k_cu_2f9665f3_54734cuda3std3__48in_placeE,(_ZN39_INTERNAL_cb3cd7e7_4_k_cu_2f9665f3_54734cuda3std6ranges3__45__cpo9iter_moveE - _ZN39_INTERNAL_cb3cd7e7_4_k_cu_2f9665f3_54734cuda3std3__48in_placeE)
_ZN39_INTERNAL_cb3cd7e7_4_k_cu_2f9665f3_54734cuda3std3__48in_placeE:
	.zero		1
	.type		_ZN39_INTERNAL_cb3cd7e7_4_k_cu_2f9665f3_54734cuda3std6ranges3__45__cpo9iter_moveE,@object
	.size		_ZN39_INTERNAL_cb3cd7e7_4_k_cu_2f9665f3_54734cuda3std6ranges3__45__cpo9iter_moveE,(_ZN39_INTERNAL_cb3cd7e7_4_k_cu_2f9665f3_54734cuda3std3__45__cpo5beginE - _ZN39_INTERNAL_cb3cd7e7_4_k_cu_2f9665f3_54734cuda3std6ranges3__45__cpo9iter_moveE)
_ZN39_INTERNAL_cb3cd7e7_4_k_cu_2f9665f3_54734cuda3std6ranges3__45__cpo9iter_moveE:
	.zero		1
	.type		_ZN39_INTERNAL_cb3cd7e7_4_k_cu_2f9665f3_54734cuda3std3__45__cpo5beginE,@object
	.size		_ZN39_INTERNAL_cb3cd7e7_4_k_cu_2f9665f3_54734cuda3std3__45__cpo5beginE,(_ZN39_INTERNAL_cb3cd7e7_4_k_cu_2f9665f3_54734cuda3std3__441_GLOBAL__N__cb3cd7e7_4_k_cu_2f9665f3_54736ignoreE - _ZN39_INTERNAL_cb3cd7e7_4_k_cu_2f9665f3_54734cuda3std3__45__cpo5beginE)
_ZN39_INTERNAL_cb3cd7e7_4_k_cu_2f9665f3_54734cuda3std3__45__cpo5beginE:
	.zero		1
	.type		_ZN39_INTERNAL_cb3cd7e7_4_k_cu_2f9665f3_54734cuda3std3__441_GLOBAL__N__cb3cd7e7_4_k_cu_2f9665f3_54736ignoreE,@object
	.size		_ZN39_INTERNAL_cb3cd7e7_4_k_cu_2f9665f3_54734cuda3std3__441_GLOBAL__N__cb3cd7e7_4_k_cu_2f9665f3_54736ignoreE,(_ZN39_INTERNAL_cb3cd7e7_4_k_cu_2f9665f3_54734cute7productE - _ZN39_INTERNAL_cb3cd7e7_4_k_cu_2f9665f3_54734cuda3std3__441_GLOBAL__N__cb3cd7e7_4_k_cu_2f9665f3_54736ignoreE)
_ZN39_INTERNAL_cb3cd7e7_4_k_cu_2f9665f3_54734cuda3std3__441_GLOBAL__N__cb3cd7e7_4_k_cu_2f9665f3_54736ignoreE:
	.zero		1
	.type		_ZN39_INTERNAL_cb3cd7e7_4_k_cu_2f9665f3_54734cute7productE,@object
	.size		_ZN39_INTERNAL_cb3cd7e7_4_k_cu_2f9665f3_54734cute7productE,(_ZN39_INTERNAL_cb3cd7e7_4_k_cu_2f9665f3_54734cuda3std3__45__cpo3endE - _ZN39_INTERNAL_cb3cd7e7_4_k_cu_2f9665f3_54734cute7productE)
_ZN39_INTERNAL_cb3cd7e7_4_k_cu_2f9665f3_54734cute7productE:
	.zero		1
	.type		_ZN39_INTERNAL_cb3cd7e7_4_k_cu_2f9665f3_54734cuda3std3__45__cpo3endE,@object
	.size		_ZN39_INTERNAL_cb3cd7e7_4_k_cu_2f9665f3_54734cuda3std3__45__cpo3endE,(_ZN39_INTERNAL_cb3cd7e7_4_k_cu_2f9665f3_54734cuda3std3__419piecewise_constructE - _ZN39_INTERNAL_cb3cd7e7_4_k_cu_2f9665f3_54734cuda3std3__45__cpo3endE)
_ZN39_INTERNAL_cb3cd7e7_4_k_cu_2f9665f3_54734cuda3std3__45__cpo3endE:
	.zero		1
	.type		_ZN39_INTERNAL_cb3cd7e7_4_k_cu_2f9665f3_54734cuda3std3__419piecewise_constructE,@object
	.size		_ZN39_INTERNAL_cb3cd7e7_4_k_cu_2f9665f3_54734cuda3std3__419piecewise_constructE,(_ZN39_INTERNAL_cb3cd7e7_4_k_cu_2f9665f3_54734cuda3std3__45__cpo4cendE - _ZN39_INTERNAL_cb3cd7e7_4_k_cu_2f9665f3_54734cuda3std3__419piecewise_constructE)
_ZN39_INTERNAL_cb3cd7e7_4_k_cu_2f9665f3_54734cuda3std3__419piecewise_constructE:
	.zero		1
	.type		_ZN39_INTERNAL_cb3cd7e7_4_k_cu_2f9665f3_54734cuda3std3__45__cpo4cendE,@object
	.size		_ZN39_INTERNAL_cb3cd7e7_4_k_cu_2f9665f3_54734cuda3std3__45__cpo4cendE,(_ZN39_INTERNAL_cb3cd7e7_4_k_cu_2f9665f3_54734cuda3std6ranges3__45__cpo4swapE - _ZN39_INTERNAL_cb3cd7e7_4_k_cu_2f9665f3_54734cuda3std3__45__cpo4cendE)
_ZN39_INTERNAL_cb3cd7e7_4_k_cu_2f9665f3_54734cuda3std3__45__cpo4cendE:
	.zero		1
	.type		_ZN39_INTERNAL_cb3cd7e7_4_k_cu_2f9665f3_54734cuda3std6ranges3__45__cpo4swapE,@object
	.size		_ZN39_INTERNAL_cb3cd7e7_4_k_cu_2f9665f3_54734cuda3std6ranges3__45__cpo4swapE,(.L_8 - _ZN39_INTERNAL_cb3cd7e7_4_k_cu_2f9665f3_54734cuda3std6ranges3__45__cpo4swapE)
_ZN39_INTERNAL_cb3cd7e7_4_k_cu_2f9665f3_54734cuda3std6ranges3__45__cpo4swapE:
	.zero		1
.L_8:


//--------------------- .nv.constant0._ZN7cutlass13device_kernelINS_4gemm6kernel13GemmUniversalIN4cute5tupleIJiiiiEEENS1_10collective13CollectiveMmaINS1_34MainloopSm90TmaGmmaWarpSpecializedILi22ENS5_IJNS4_1CILi2EEENSA_ILi1EEESC_EEENS1_35KernelTmaWarpSpecializedCooperativeEEENS5_IJNSA_ILi128EEENSA_ILi192EEENSA_ILi16EEEEEENS_6half_tENS5_IJlSC_lEEESK_SL_NS4_8TiledMMAINS4_8MMA_AtomIJNS4_4SM904GMMA26MMA_64x192x16_F32F16F16_SSILNSP_5MajorE0ELSR_0ELNSP_7ScaleInE1ELSS_1EEEEEENS4_6LayoutISD_NS5_IJSC_NSA_ILi0EEESW_EEEEENS5_IJNS4_10UnderscoreESZ_SZ_EEEEENS4_13SM90_TMA_LOADENS4_14ComposedLayoutINS4_7SwizzleILi1ELi4ELi3EEENS4_18smem_ptr_flag_bitsILi16EEENSV_INS5_IJNSA_ILi8EEESI_EEENS5_IJSI_SC_EEEEEEEvNS4_8identityENS4_23SM90_TMA_LOAD_MULTICASTES1C_vS1D_EENS_8epilogue10collective6detail29Sm90TmaWarpSpecializedAdapterINS1H_15DefaultEpilogueISK_SL_SL_NS1G_6thread17LinearCombinationISK_Li1EffLNS1L_9ScaleType4KindE0ELNS_15FloatRoundStyleE2ESK_EENS1_15EpilogueDefaultEEEEEvvEEEEvNT_6ParamsE --------------------------
	.section	.nv.constant0._ZN7cutlass13device_kernelINS_4gemm6kernel13GemmUniversalIN4cute5tupleIJiiiiEEENS1_10collective13CollectiveMmaINS1_34MainloopSm90TmaGmmaWarpSpecializedILi22ENS5_IJNS4_1CILi2EEENSA_ILi1EEESC_EEENS1_35KernelTmaWarpSpecializedCooperativeEEENS5_IJNSA_ILi128EEENSA_ILi192EEENSA_ILi16EEEEEENS_6half_tENS5_IJlSC_lEEESK_SL_NS4_8TiledMMAINS4_8MMA_AtomIJNS4_4SM904GMMA26MMA_64x192x16_F32F16F16_SSILNSP_5MajorE0ELSR_0ELNSP_7ScaleInE1ELSS_1EEEEEENS4_6LayoutISD_NS5_IJSC_NSA_ILi0EEESW_EEEEENS5_IJNS4_10UnderscoreESZ_SZ_EEEEENS4_13SM90_TMA_LOADENS4_14ComposedLayoutINS4_7SwizzleILi1ELi4ELi3EEENS4_18smem_ptr_flag_bitsILi16EEENSV_INS5_IJNSA_ILi8EEESI_EEENS5_IJSI_SC_EEEEEEEvNS4_8identityENS4_23SM90_TMA_LOAD_MULTICASTES1C_vS1D_EENS_8epilogue10collective6detail29Sm90TmaWarpSpecializedAdapterINS1H_15DefaultEpilogueISK_SL_SL_NS1G_6thread17LinearCombinationISK_Li1EffLNS1L_9ScaleType4KindE0ELNS_15FloatRoundStyleE2ESK_EENS1_15EpilogueDefaultEEEEEvvEEEEvNT_6ParamsE,"a",@progbits
	.sectionflags	@""
	.align	4
.nv.constant0._ZN7cutlass13device_kernelINS_4gemm6kernel13GemmUniversalIN4cute5tupleIJiiiiEEENS1_10collective13CollectiveMmaINS1_34MainloopSm90TmaGmmaWarpSpecializedILi22ENS5_IJNS4_1CILi2EEENSA_ILi1EEESC_EEENS1_35KernelTmaWarpSpecializedCooperativeEEENS5_IJNSA_ILi128EEENSA_ILi192EEENSA_ILi16EEEEEENS_6half_tENS5_IJlSC_lEEESK_SL_NS4_8TiledMMAINS4_8MMA_AtomIJNS4_4SM904GMMA26MMA_64x192x16_F32F16F16_SSILNSP_5MajorE0ELSR_0ELNSP_7ScaleInE1ELSS_1EEEEEENS4_6LayoutISD_NS5_IJSC_NSA_ILi0EEESW_EEEEENS5_IJNS4_10UnderscoreESZ_SZ_EEEEENS4_13SM90_TMA_LOADENS4_14ComposedLayoutINS4_7SwizzleILi1ELi4ELi3EEENS4_18smem_ptr_flag_bitsILi16EEENSV_INS5_IJNSA_ILi8EEESI_EEENS5_IJSI_SC_EEEEEEEvNS4_8identityENS4_23SM90_TMA_LOAD_MULTICASTES1C_vS1D_EENS_8epilogue10collective6detail29Sm90TmaWarpSpecializedAdapterINS1H_15DefaultEpilogueISK_SL_SL_NS1G_6thread17LinearCombinationISK_Li1EffLNS1L_9ScaleType4KindE0ELNS_15FloatRoundStyleE2ESK_EENS1_15EpilogueDefaultEEEEEvvEEEEvNT_6ParamsE:
	.zero		1664


//--------------------- SYMBOLS --------------------------

	.type		.nv.reservedSmem.offset0,@object
	.size		.nv.reservedSmem.offset0,0x4
	.type		__assertfail,@function
